//
// Generated by NVIDIA NVVM Compiler
//
// Compiler Build ID: CL-36424714
// Cuda compilation tools, release 13.0, V13.0.88
// Based on NVVM 20.0.0
//

.version 9.0
.target sm_100
.address_size 64

	// .globl	_Z6phase1Piii
// _ZZ6phase1PiiiE10sharedDist has been demoted
// _ZZ6phase2PiiiE11sharedPivot has been demoted
// _ZZ6phase2PiiiE11sharedBlock has been demoted
// _ZZ6phase3PiiiE9sharedRow has been demoted
// _ZZ6phase3PiiiE9sharedCol has been demoted

.visible .entry _Z6phase1Piii(
	.param .u64 .ptr .align 1 _Z6phase1Piii_param_0,
	.param .u32 _Z6phase1Piii_param_1,
	.param .u32 _Z6phase1Piii_param_2
)
{
	.reg .pred 	%p<2>;
	.reg .b32 	%r<675>;
	.reg .b64 	%rd<7>;
	// demoted variable
	.shared .align 4 .b8 _ZZ6phase1PiiiE10sharedDist[16384];
	ld.param.u64 	%rd3, [_Z6phase1Piii_param_0];
	ld.param.u32 	%r7, [_Z6phase1Piii_param_1];
	ld.param.u32 	%r8, [_Z6phase1Piii_param_2];
	cvta.to.global.u64 	%rd4, %rd3;
	mov.u32 	%r1, %tid.x;
	mov.u32 	%r9, %tid.y;
	shl.b32 	%r10, %r7, 6;
	add.s32 	%r11, %r10, %r9;
	add.s32 	%r12, %r10, %r1;
	mad.lo.s32 	%r13, %r11, %r8, %r12;
	mul.wide.s32 	%rd5, %r13, 4;
	add.s64 	%rd1, %rd4, %rd5;
	ld.global.u32 	%r14, [%rd1];
	shl.b32 	%r15, %r9, 8;
	mov.u32 	%r16, _ZZ6phase1PiiiE10sharedDist;
	add.s32 	%r2, %r16, %r15;
	shl.b32 	%r17, %r1, 2;
	add.s32 	%r3, %r2, %r17;
	st.shared.u32 	[%r3], %r14;
	ld.global.u32 	%r18, [%rd1+128];
	st.shared.u32 	[%r3+128], %r18;
	shl.b32 	%r19, %r8, 5;
	add.s32 	%r20, %r13, %r19;
	mul.wide.s32 	%rd6, %r20, 4;
	add.s64 	%rd2, %rd4, %rd6;
	ld.global.u32 	%r21, [%rd2];
	st.shared.u32 	[%r3+8192], %r21;
	ld.global.u32 	%r22, [%rd2+128];
	st.shared.u32 	[%r3+8320], %r22;
	bar.sync 	0;
	mov.b32 	%r674, 0;
$L__BB0_1:
	.pragma "nounroll";
	ld.shared.u32 	%r23, [%r3];
	shl.b32 	%r24, %r674, 2;
	add.s32 	%r25, %r2, %r24;
	ld.shared.u32 	%r26, [%r25];
	shl.b32 	%r27, %r674, 8;
	add.s32 	%r29, %r16, %r27;
	add.s32 	%r31, %r29, %r17;
	ld.shared.u32 	%r32, [%r31];
	add.s32 	%r33, %r32, %r26;
	min.s32 	%r34, %r23, %r33;
	st.shared.u32 	[%r3], %r34;
	ld.shared.u32 	%r35, [%r3+128];
	ld.shared.u32 	%r36, [%r25];
	ld.shared.u32 	%r37, [%r31+128];
	add.s32 	%r38, %r37, %r36;
	min.s32 	%r39, %r35, %r38;
	st.shared.u32 	[%r3+128], %r39;
	ld.shared.u32 	%r40, [%r3+8192];
	ld.shared.u32 	%r41, [%r25+8192];
	ld.shared.u32 	%r42, [%r31];
	add.s32 	%r43, %r42, %r41;
	min.s32 	%r44, %r40, %r43;
	st.shared.u32 	[%r3+8192], %r44;
	ld.shared.u32 	%r45, [%r3+8320];
	ld.shared.u32 	%r46, [%r25+8192];
	ld.shared.u32 	%r47, [%r31+128];
	add.s32 	%r48, %r47, %r46;
	min.s32 	%r49, %r45, %r48;
	st.shared.u32 	[%r3+8320], %r49;
	bar.sync 	0;
	ld.shared.u32 	%r50, [%r3];
	ld.shared.u32 	%r51, [%r25+4];
	ld.shared.u32 	%r52, [%r31+256];
	add.s32 	%r53, %r52, %r51;
	min.s32 	%r54, %r50, %r53;
	st.shared.u32 	[%r3], %r54;
	ld.shared.u32 	%r55, [%r3+128];
	ld.shared.u32 	%r56, [%r25+4];
	ld.shared.u32 	%r57, [%r31+384];
	add.s32 	%r58, %r57, %r56;
	min.s32 	%r59, %r55, %r58;
	st.shared.u32 	[%r3+128], %r59;
	ld.shared.u32 	%r60, [%r3+8192];
	ld.shared.u32 	%r61, [%r25+8196];
	ld.shared.u32 	%r62, [%r31+256];
	add.s32 	%r63, %r62, %r61;
	min.s32 	%r64, %r60, %r63;
	st.shared.u32 	[%r3+8192], %r64;
	ld.shared.u32 	%r65, [%r3+8320];
	ld.shared.u32 	%r66, [%r25+8196];
	ld.shared.u32 	%r67, [%r31+384];
	add.s32 	%r68, %r67, %r66;
	min.s32 	%r69, %r65, %r68;
	st.shared.u32 	[%r3+8320], %r69;
	bar.sync 	0;
	ld.shared.u32 	%r70, [%r3];
	ld.shared.u32 	%r71, [%r25+8];
	ld.shared.u32 	%r72, [%r31+512];
	add.s32 	%r73, %r72, %r71;
	min.s32 	%r74, %r70, %r73;
	st.shared.u32 	[%r3], %r74;
	ld.shared.u32 	%r75, [%r3+128];
	ld.shared.u32 	%r76, [%r25+8];
	ld.shared.u32 	%r77, [%r31+640];
	add.s32 	%r78, %r77, %r76;
	min.s32 	%r79, %r75, %r78;
	st.shared.u32 	[%r3+128], %r79;
	ld.shared.u32 	%r80, [%r3+8192];
	ld.shared.u32 	%r81, [%r25+8200];
	ld.shared.u32 	%r82, [%r31+512];
	add.s32 	%r83, %r82, %r81;
	min.s32 	%r84, %r80, %r83;
	st.shared.u32 	[%r3+8192], %r84;
	ld.shared.u32 	%r85, [%r3+8320];
	ld.shared.u32 	%r86, [%r25+8200];
	ld.shared.u32 	%r87, [%r31+640];
	add.s32 	%r88, %r87, %r86;
	min.s32 	%r89, %r85, %r88;
	st.shared.u32 	[%r3+8320], %r89;
	bar.sync 	0;
	ld.shared.u32 	%r90, [%r3];
	ld.shared.u32 	%r91, [%r25+12];
	ld.shared.u32 	%r92, [%r31+768];
	add.s32 	%r93, %r92, %r91;
	min.s32 	%r94, %r90, %r93;
	st.shared.u32 	[%r3], %r94;
	ld.shared.u32 	%r95, [%r3+128];
	ld.shared.u32 	%r96, [%r25+12];
	ld.shared.u32 	%r97, [%r31+896];
	add.s32 	%r98, %r97, %r96;
	min.s32 	%r99, %r95, %r98;
	st.shared.u32 	[%r3+128], %r99;
	ld.shared.u32 	%r100, [%r3+8192];
	ld.shared.u32 	%r101, [%r25+8204];
	ld.shared.u32 	%r102, [%r31+768];
	add.s32 	%r103, %r102, %r101;
	min.s32 	%r104, %r100, %r103;
	st.shared.u32 	[%r3+8192], %r104;
	ld.shared.u32 	%r105, [%r3+8320];
	ld.shared.u32 	%r106, [%r25+8204];
	ld.shared.u32 	%r107, [%r31+896];
	add.s32 	%r108, %r107, %r106;
	min.s32 	%r109, %r105, %r108;
	st.shared.u32 	[%r3+8320], %r109;
	bar.sync 	0;
	ld.shared.u32 	%r110, [%r3];
	ld.shared.u32 	%r111, [%r25+16];
	ld.shared.u32 	%r112, [%r31+1024];
	add.s32 	%r113, %r112, %r111;
	min.s32 	%r114, %r110, %r113;
	st.shared.u32 	[%r3], %r114;
	ld.shared.u32 	%r115, [%r3+128];
	ld.shared.u32 	%r116, [%r25+16];
	ld.shared.u32 	%r117, [%r31+1152];
	add.s32 	%r118, %r117, %r116;
	min.s32 	%r119, %r115, %r118;
	st.shared.u32 	[%r3+128], %r119;
	ld.shared.u32 	%r120, [%r3+8192];
	ld.shared.u32 	%r121, [%r25+8208];
	ld.shared.u32 	%r122, [%r31+1024];
	add.s32 	%r123, %r122, %r121;
	min.s32 	%r124, %r120, %r123;
	st.shared.u32 	[%r3+8192], %r124;
	ld.shared.u32 	%r125, [%r3+8320];
	ld.shared.u32 	%r126, [%r25+8208];
	ld.shared.u32 	%r127, [%r31+1152];
	add.s32 	%r128, %r127, %r126;
	min.s32 	%r129, %r125, %r128;
	st.shared.u32 	[%r3+8320], %r129;
	bar.sync 	0;
	ld.shared.u32 	%r130, [%r3];
	ld.shared.u32 	%r131, [%r25+20];
	ld.shared.u32 	%r132, [%r31+1280];
	add.s32 	%r133, %r132, %r131;
	min.s32 	%r134, %r130, %r133;
	st.shared.u32 	[%r3], %r134;
	ld.shared.u32 	%r135, [%r3+128];
	ld.shared.u32 	%r136, [%r25+20];
	ld.shared.u32 	%r137, [%r31+1408];
	add.s32 	%r138, %r137, %r136;
	min.s32 	%r139, %r135, %r138;
	st.shared.u32 	[%r3+128], %r139;
	ld.shared.u32 	%r140, [%r3+8192];
	ld.shared.u32 	%r141, [%r25+8212];
	ld.shared.u32 	%r142, [%r31+1280];
	add.s32 	%r143, %r142, %r141;
	min.s32 	%r144, %r140, %r143;
	st.shared.u32 	[%r3+8192], %r144;
	ld.shared.u32 	%r145, [%r3+8320];
	ld.shared.u32 	%r146, [%r25+8212];
	ld.shared.u32 	%r147, [%r31+1408];
	add.s32 	%r148, %r147, %r146;
	min.s32 	%r149, %r145, %r148;
	st.shared.u32 	[%r3+8320], %r149;
	bar.sync 	0;
	ld.shared.u32 	%r150, [%r3];
	ld.shared.u32 	%r151, [%r25+24];
	ld.shared.u32 	%r152, [%r31+1536];
	add.s32 	%r153, %r152, %r151;
	min.s32 	%r154, %r150, %r153;
	st.shared.u32 	[%r3], %r154;
	ld.shared.u32 	%r155, [%r3+128];
	ld.shared.u32 	%r156, [%r25+24];
	ld.shared.u32 	%r157, [%r31+1664];
	add.s32 	%r158, %r157, %r156;
	min.s32 	%r159, %r155, %r158;
	st.shared.u32 	[%r3+128], %r159;
	ld.shared.u32 	%r160, [%r3+8192];
	ld.shared.u32 	%r161, [%r25+8216];
	ld.shared.u32 	%r162, [%r31+1536];
	add.s32 	%r163, %r162, %r161;
	min.s32 	%r164, %r160, %r163;
	st.shared.u32 	[%r3+8192], %r164;
	ld.shared.u32 	%r165, [%r3+8320];
	ld.shared.u32 	%r166, [%r25+8216];
	ld.shared.u32 	%r167, [%r31+1664];
	add.s32 	%r168, %r167, %r166;
	min.s32 	%r169, %r165, %r168;
	st.shared.u32 	[%r3+8320], %r169;
	bar.sync 	0;
	ld.shared.u32 	%r170, [%r3];
	ld.shared.u32 	%r171, [%r25+28];
	ld.shared.u32 	%r172, [%r31+1792];
	add.s32 	%r173, %r172, %r171;
	min.s32 	%r174, %r170, %r173;
	st.shared.u32 	[%r3], %r174;
	ld.shared.u32 	%r175, [%r3+128];
	ld.shared.u32 	%r176, [%r25+28];
	ld.shared.u32 	%r177, [%r31+1920];
	add.s32 	%r178, %r177, %r176;
	min.s32 	%r179, %r175, %r178;
	st.shared.u32 	[%r3+128], %r179;
	ld.shared.u32 	%r180, [%r3+8192];
	ld.shared.u32 	%r181, [%r25+8220];
	ld.shared.u32 	%r182, [%r31+1792];
	add.s32 	%r183, %r182, %r181;
	min.s32 	%r184, %r180, %r183;
	st.shared.u32 	[%r3+8192], %r184;
	ld.shared.u32 	%r185, [%r3+8320];
	ld.shared.u32 	%r186, [%r25+8220];
	ld.shared.u32 	%r187, [%r31+1920];
	add.s32 	%r188, %r187, %r186;
	min.s32 	%r189, %r185, %r188;
	st.shared.u32 	[%r3+8320], %r189;
	bar.sync 	0;
	ld.shared.u32 	%r190, [%r3];
	ld.shared.u32 	%r191, [%r25+32];
	ld.shared.u32 	%r192, [%r31+2048];
	add.s32 	%r193, %r192, %r191;
	min.s32 	%r194, %r190, %r193;
	st.shared.u32 	[%r3], %r194;
	ld.shared.u32 	%r195, [%r3+128];
	ld.shared.u32 	%r196, [%r25+32];
	ld.shared.u32 	%r197, [%r31+2176];
	add.s32 	%r198, %r197, %r196;
	min.s32 	%r199, %r195, %r198;
	st.shared.u32 	[%r3+128], %r199;
	ld.shared.u32 	%r200, [%r3+8192];
	ld.shared.u32 	%r201, [%r25+8224];
	ld.shared.u32 	%r202, [%r31+2048];
	add.s32 	%r203, %r202, %r201;
	min.s32 	%r204, %r200, %r203;
	st.shared.u32 	[%r3+8192], %r204;
	ld.shared.u32 	%r205, [%r3+8320];
	ld.shared.u32 	%r206, [%r25+8224];
	ld.shared.u32 	%r207, [%r31+2176];
	add.s32 	%r208, %r207, %r206;
	min.s32 	%r209, %r205, %r208;
	st.shared.u32 	[%r3+8320], %r209;
	bar.sync 	0;
	ld.shared.u32 	%r210, [%r3];
	ld.shared.u32 	%r211, [%r25+36];
	ld.shared.u32 	%r212, [%r31+2304];
	add.s32 	%r213, %r212, %r211;
	min.s32 	%r214, %r210, %r213;
	st.shared.u32 	[%r3], %r214;
	ld.shared.u32 	%r215, [%r3+128];
	ld.shared.u32 	%r216, [%r25+36];
	ld.shared.u32 	%r217, [%r31+2432];
	add.s32 	%r218, %r217, %r216;
	min.s32 	%r219, %r215, %r218;
	st.shared.u32 	[%r3+128], %r219;
	ld.shared.u32 	%r220, [%r3+8192];
	ld.shared.u32 	%r221, [%r25+8228];
	ld.shared.u32 	%r222, [%r31+2304];
	add.s32 	%r223, %r222, %r221;
	min.s32 	%r224, %r220, %r223;
	st.shared.u32 	[%r3+8192], %r224;
	ld.shared.u32 	%r225, [%r3+8320];
	ld.shared.u32 	%r226, [%r25+8228];
	ld.shared.u32 	%r227, [%r31+2432];
	add.s32 	%r228, %r227, %r226;
	min.s32 	%r229, %r225, %r228;
	st.shared.u32 	[%r3+8320], %r229;
	bar.sync 	0;
	ld.shared.u32 	%r230, [%r3];
	ld.shared.u32 	%r231, [%r25+40];
	ld.shared.u32 	%r232, [%r31+2560];
	add.s32 	%r233, %r232, %r231;
	min.s32 	%r234, %r230, %r233;
	st.shared.u32 	[%r3], %r234;
	ld.shared.u32 	%r235, [%r3+128];
	ld.shared.u32 	%r236, [%r25+40];
	ld.shared.u32 	%r237, [%r31+2688];
	add.s32 	%r238, %r237, %r236;
	min.s32 	%r239, %r235, %r238;
	st.shared.u32 	[%r3+128], %r239;
	ld.shared.u32 	%r240, [%r3+8192];
	ld.shared.u32 	%r241, [%r25+8232];
	ld.shared.u32 	%r242, [%r31+2560];
	add.s32 	%r243, %r242, %r241;
	min.s32 	%r244, %r240, %r243;
	st.shared.u32 	[%r3+8192], %r244;
	ld.shared.u32 	%r245, [%r3+8320];
	ld.shared.u32 	%r246, [%r25+8232];
	ld.shared.u32 	%r247, [%r31+2688];
	add.s32 	%r248, %r247, %r246;
	min.s32 	%r249, %r245, %r248;
	st.shared.u32 	[%r3+8320], %r249;
	bar.sync 	0;
	ld.shared.u32 	%r250, [%r3];
	ld.shared.u32 	%r251, [%r25+44];
	ld.shared.u32 	%r252, [%r31+2816];
	add.s32 	%r253, %r252, %r251;
	min.s32 	%r254, %r250, %r253;
	st.shared.u32 	[%r3], %r254;
	ld.shared.u32 	%r255, [%r3+128];
	ld.shared.u32 	%r256, [%r25+44];
	ld.shared.u32 	%r257, [%r31+2944];
	add.s32 	%r258, %r257, %r256;
	min.s32 	%r259, %r255, %r258;
	st.shared.u32 	[%r3+128], %r259;
	ld.shared.u32 	%r260, [%r3+8192];
	ld.shared.u32 	%r261, [%r25+8236];
	ld.shared.u32 	%r262, [%r31+2816];
	add.s32 	%r263, %r262, %r261;
	min.s32 	%r264, %r260, %r263;
	st.shared.u32 	[%r3+8192], %r264;
	ld.shared.u32 	%r265, [%r3+8320];
	ld.shared.u32 	%r266, [%r25+8236];
	ld.shared.u32 	%r267, [%r31+2944];
	add.s32 	%r268, %r267, %r266;
	min.s32 	%r269, %r265, %r268;
	st.shared.u32 	[%r3+8320], %r269;
	bar.sync 	0;
	ld.shared.u32 	%r270, [%r3];
	ld.shared.u32 	%r271, [%r25+48];
	ld.shared.u32 	%r272, [%r31+3072];
	add.s32 	%r273, %r272, %r271;
	min.s32 	%r274, %r270, %r273;
	st.shared.u32 	[%r3], %r274;
	ld.shared.u32 	%r275, [%r3+128];
	ld.shared.u32 	%r276, [%r25+48];
	ld.shared.u32 	%r277, [%r31+3200];
	add.s32 	%r278, %r277, %r276;
	min.s32 	%r279, %r275, %r278;
	st.shared.u32 	[%r3+128], %r279;
	ld.shared.u32 	%r280, [%r3+8192];
	ld.shared.u32 	%r281, [%r25+8240];
	ld.shared.u32 	%r282, [%r31+3072];
	add.s32 	%r283, %r282, %r281;
	min.s32 	%r284, %r280, %r283;
	st.shared.u32 	[%r3+8192], %r284;
	ld.shared.u32 	%r285, [%r3+8320];
	ld.shared.u32 	%r286, [%r25+8240];
	ld.shared.u32 	%r287, [%r31+3200];
	add.s32 	%r288, %r287, %r286;
	min.s32 	%r289, %r285, %r288;
	st.shared.u32 	[%r3+8320], %r289;
	bar.sync 	0;
	ld.shared.u32 	%r290, [%r3];
	ld.shared.u32 	%r291, [%r25+52];
	ld.shared.u32 	%r292, [%r31+3328];
	add.s32 	%r293, %r292, %r291;
	min.s32 	%r294, %r290, %r293;
	st.shared.u32 	[%r3], %r294;
	ld.shared.u32 	%r295, [%r3+128];
	ld.shared.u32 	%r296, [%r25+52];
	ld.shared.u32 	%r297, [%r31+3456];
	add.s32 	%r298, %r297, %r296;
	min.s32 	%r299, %r295, %r298;
	st.shared.u32 	[%r3+128], %r299;
	ld.shared.u32 	%r300, [%r3+8192];
	ld.shared.u32 	%r301, [%r25+8244];
	ld.shared.u32 	%r302, [%r31+3328];
	add.s32 	%r303, %r302, %r301;
	min.s32 	%r304, %r300, %r303;
	st.shared.u32 	[%r3+8192], %r304;
	ld.shared.u32 	%r305, [%r3+8320];
	ld.shared.u32 	%r306, [%r25+8244];
	ld.shared.u32 	%r307, [%r31+3456];
	add.s32 	%r308, %r307, %r306;
	min.s32 	%r309, %r305, %r308;
	st.shared.u32 	[%r3+8320], %r309;
	bar.sync 	0;
	ld.shared.u32 	%r310, [%r3];
	ld.shared.u32 	%r311, [%r25+56];
	ld.shared.u32 	%r312, [%r31+3584];
	add.s32 	%r313, %r312, %r311;
	min.s32 	%r314, %r310, %r313;
	st.shared.u32 	[%r3], %r314;
	ld.shared.u32 	%r315, [%r3+128];
	ld.shared.u32 	%r316, [%r25+56];
	ld.shared.u32 	%r317, [%r31+3712];
	add.s32 	%r318, %r317, %r316;
	min.s32 	%r319, %r315, %r318;
	st.shared.u32 	[%r3+128], %r319;
	ld.shared.u32 	%r320, [%r3+8192];
	ld.shared.u32 	%r321, [%r25+8248];
	ld.shared.u32 	%r322, [%r31+3584];
	add.s32 	%r323, %r322, %r321;
	min.s32 	%r324, %r320, %r323;
	st.shared.u32 	[%r3+8192], %r324;
	ld.shared.u32 	%r325, [%r3+8320];
	ld.shared.u32 	%r326, [%r25+8248];
	ld.shared.u32 	%r327, [%r31+3712];
	add.s32 	%r328, %r327, %r326;
	min.s32 	%r329, %r325, %r328;
	st.shared.u32 	[%r3+8320], %r329;
	bar.sync 	0;
	ld.shared.u32 	%r330, [%r3];
	ld.shared.u32 	%r331, [%r25+60];
	ld.shared.u32 	%r332, [%r31+3840];
	add.s32 	%r333, %r332, %r331;
	min.s32 	%r334, %r330, %r333;
	st.shared.u32 	[%r3], %r334;
	ld.shared.u32 	%r335, [%r3+128];
	ld.shared.u32 	%r336, [%r25+60];
	ld.shared.u32 	%r337, [%r31+3968];
	add.s32 	%r338, %r337, %r336;
	min.s32 	%r339, %r335, %r338;
	st.shared.u32 	[%r3+128], %r339;
	ld.shared.u32 	%r340, [%r3+8192];
	ld.shared.u32 	%r341, [%r25+8252];
	ld.shared.u32 	%r342, [%r31+3840];
	add.s32 	%r343, %r342, %r341;
	min.s32 	%r344, %r340, %r343;
	st.shared.u32 	[%r3+8192], %r344;
	ld.shared.u32 	%r345, [%r3+8320];
	ld.shared.u32 	%r346, [%r25+8252];
	ld.shared.u32 	%r347, [%r31+3968];
	add.s32 	%r348, %r347, %r346;
	min.s32 	%r349, %r345, %r348;
	st.shared.u32 	[%r3+8320], %r349;
	bar.sync 	0;
	ld.shared.u32 	%r350, [%r3];
	ld.shared.u32 	%r351, [%r25+64];
	ld.shared.u32 	%r352, [%r31+4096];
	add.s32 	%r353, %r352, %r351;
	min.s32 	%r354, %r350, %r353;
	st.shared.u32 	[%r3], %r354;
	ld.shared.u32 	%r355, [%r3+128];
	ld.shared.u32 	%r356, [%r25+64];
	ld.shared.u32 	%r357, [%r31+4224];
	add.s32 	%r358, %r357, %r356;
	min.s32 	%r359, %r355, %r358;
	st.shared.u32 	[%r3+128], %r359;
	ld.shared.u32 	%r360, [%r3+8192];
	ld.shared.u32 	%r361, [%r25+8256];
	ld.shared.u32 	%r362, [%r31+4096];
	add.s32 	%r363, %r362, %r361;
	min.s32 	%r364, %r360, %r363;
	st.shared.u32 	[%r3+8192], %r364;
	ld.shared.u32 	%r365, [%r3+8320];
	ld.shared.u32 	%r366, [%r25+8256];
	ld.shared.u32 	%r367, [%r31+4224];
	add.s32 	%r368, %r367, %r366;
	min.s32 	%r369, %r365, %r368;
	st.shared.u32 	[%r3+8320], %r369;
	bar.sync 	0;
	ld.shared.u32 	%r370, [%r3];
	ld.shared.u32 	%r371, [%r25+68];
	ld.shared.u32 	%r372, [%r31+4352];
	add.s32 	%r373, %r372, %r371;
	min.s32 	%r374, %r370, %r373;
	st.shared.u32 	[%r3], %r374;
	ld.shared.u32 	%r375, [%r3+128];
	ld.shared.u32 	%r376, [%r25+68];
	ld.shared.u32 	%r377, [%r31+4480];
	add.s32 	%r378, %r377, %r376;
	min.s32 	%r379, %r375, %r378;
	st.shared.u32 	[%r3+128], %r379;
	ld.shared.u32 	%r380, [%r3+8192];
	ld.shared.u32 	%r381, [%r25+8260];
	ld.shared.u32 	%r382, [%r31+4352];
	add.s32 	%r383, %r382, %r381;
	min.s32 	%r384, %r380, %r383;
	st.shared.u32 	[%r3+8192], %r384;
	ld.shared.u32 	%r385, [%r3+8320];
	ld.shared.u32 	%r386, [%r25+8260];
	ld.shared.u32 	%r387, [%r31+4480];
	add.s32 	%r388, %r387, %r386;
	min.s32 	%r389, %r385, %r388;
	st.shared.u32 	[%r3+8320], %r389;
	bar.sync 	0;
	ld.shared.u32 	%r390, [%r3];
	ld.shared.u32 	%r391, [%r25+72];
	ld.shared.u32 	%r392, [%r31+4608];
	add.s32 	%r393, %r392, %r391;
	min.s32 	%r394, %r390, %r393;
	st.shared.u32 	[%r3], %r394;
	ld.shared.u32 	%r395, [%r3+128];
	ld.shared.u32 	%r396, [%r25+72];
	ld.shared.u32 	%r397, [%r31+4736];
	add.s32 	%r398, %r397, %r396;
	min.s32 	%r399, %r395, %r398;
	st.shared.u32 	[%r3+128], %r399;
	ld.shared.u32 	%r400, [%r3+8192];
	ld.shared.u32 	%r401, [%r25+8264];
	ld.shared.u32 	%r402, [%r31+4608];
	add.s32 	%r403, %r402, %r401;
	min.s32 	%r404, %r400, %r403;
	st.shared.u32 	[%r3+8192], %r404;
	ld.shared.u32 	%r405, [%r3+8320];
	ld.shared.u32 	%r406, [%r25+8264];
	ld.shared.u32 	%r407, [%r31+4736];
	add.s32 	%r408, %r407, %r406;
	min.s32 	%r409, %r405, %r408;
	st.shared.u32 	[%r3+8320], %r409;
	bar.sync 	0;
	ld.shared.u32 	%r410, [%r3];
	ld.shared.u32 	%r411, [%r25+76];
	ld.shared.u32 	%r412, [%r31+4864];
	add.s32 	%r413, %r412, %r411;
	min.s32 	%r414, %r410, %r413;
	st.shared.u32 	[%r3], %r414;
	ld.shared.u32 	%r415, [%r3+128];
	ld.shared.u32 	%r416, [%r25+76];
	ld.shared.u32 	%r417, [%r31+4992];
	add.s32 	%r418, %r417, %r416;
	min.s32 	%r419, %r415, %r418;
	st.shared.u32 	[%r3+128], %r419;
	ld.shared.u32 	%r420, [%r3+8192];
	ld.shared.u32 	%r421, [%r25+8268];
	ld.shared.u32 	%r422, [%r31+4864];
	add.s32 	%r423, %r422, %r421;
	min.s32 	%r424, %r420, %r423;
	st.shared.u32 	[%r3+8192], %r424;
	ld.shared.u32 	%r425, [%r3+8320];
	ld.shared.u32 	%r426, [%r25+8268];
	ld.shared.u32 	%r427, [%r31+4992];
	add.s32 	%r428, %r427, %r426;
	min.s32 	%r429, %r425, %r428;
	st.shared.u32 	[%r3+8320], %r429;
	bar.sync 	0;
	ld.shared.u32 	%r430, [%r3];
	ld.shared.u32 	%r431, [%r25+80];
	ld.shared.u32 	%r432, [%r31+5120];
	add.s32 	%r433, %r432, %r431;
	min.s32 	%r434, %r430, %r433;
	st.shared.u32 	[%r3], %r434;
	ld.shared.u32 	%r435, [%r3+128];
	ld.shared.u32 	%r436, [%r25+80];
	ld.shared.u32 	%r437, [%r31+5248];
	add.s32 	%r438, %r437, %r436;
	min.s32 	%r439, %r435, %r438;
	st.shared.u32 	[%r3+128], %r439;
	ld.shared.u32 	%r440, [%r3+8192];
	ld.shared.u32 	%r441, [%r25+8272];
	ld.shared.u32 	%r442, [%r31+5120];
	add.s32 	%r443, %r442, %r441;
	min.s32 	%r444, %r440, %r443;
	st.shared.u32 	[%r3+8192], %r444;
	ld.shared.u32 	%r445, [%r3+8320];
	ld.shared.u32 	%r446, [%r25+8272];
	ld.shared.u32 	%r447, [%r31+5248];
	add.s32 	%r448, %r447, %r446;
	min.s32 	%r449, %r445, %r448;
	st.shared.u32 	[%r3+8320], %r449;
	bar.sync 	0;
	ld.shared.u32 	%r450, [%r3];
	ld.shared.u32 	%r451, [%r25+84];
	ld.shared.u32 	%r452, [%r31+5376];
	add.s32 	%r453, %r452, %r451;
	min.s32 	%r454, %r450, %r453;
	st.shared.u32 	[%r3], %r454;
	ld.shared.u32 	%r455, [%r3+128];
	ld.shared.u32 	%r456, [%r25+84];
	ld.shared.u32 	%r457, [%r31+5504];
	add.s32 	%r458, %r457, %r456;
	min.s32 	%r459, %r455, %r458;
	st.shared.u32 	[%r3+128], %r459;
	ld.shared.u32 	%r460, [%r3+8192];
	ld.shared.u32 	%r461, [%r25+8276];
	ld.shared.u32 	%r462, [%r31+5376];
	add.s32 	%r463, %r462, %r461;
	min.s32 	%r464, %r460, %r463;
	st.shared.u32 	[%r3+8192], %r464;
	ld.shared.u32 	%r465, [%r3+8320];
	ld.shared.u32 	%r466, [%r25+8276];
	ld.shared.u32 	%r467, [%r31+5504];
	add.s32 	%r468, %r467, %r466;
	min.s32 	%r469, %r465, %r468;
	st.shared.u32 	[%r3+8320], %r469;
	bar.sync 	0;
	ld.shared.u32 	%r470, [%r3];
	ld.shared.u32 	%r471, [%r25+88];
	ld.shared.u32 	%r472, [%r31+5632];
	add.s32 	%r473, %r472, %r471;
	min.s32 	%r474, %r470, %r473;
	st.shared.u32 	[%r3], %r474;
	ld.shared.u32 	%r475, [%r3+128];
	ld.shared.u32 	%r476, [%r25+88];
	ld.shared.u32 	%r477, [%r31+5760];
	add.s32 	%r478, %r477, %r476;
	min.s32 	%r479, %r475, %r478;
	st.shared.u32 	[%r3+128], %r479;
	ld.shared.u32 	%r480, [%r3+8192];
	ld.shared.u32 	%r481, [%r25+8280];
	ld.shared.u32 	%r482, [%r31+5632];
	add.s32 	%r483, %r482, %r481;
	min.s32 	%r484, %r480, %r483;
	st.shared.u32 	[%r3+8192], %r484;
	ld.shared.u32 	%r485, [%r3+8320];
	ld.shared.u32 	%r486, [%r25+8280];
	ld.shared.u32 	%r487, [%r31+5760];
	add.s32 	%r488, %r487, %r486;
	min.s32 	%r489, %r485, %r488;
	st.shared.u32 	[%r3+8320], %r489;
	bar.sync 	0;
	ld.shared.u32 	%r490, [%r3];
	ld.shared.u32 	%r491, [%r25+92];
	ld.shared.u32 	%r492, [%r31+5888];
	add.s32 	%r493, %r492, %r491;
	min.s32 	%r494, %r490, %r493;
	st.shared.u32 	[%r3], %r494;
	ld.shared.u32 	%r495, [%r3+128];
	ld.shared.u32 	%r496, [%r25+92];
	ld.shared.u32 	%r497, [%r31+6016];
	add.s32 	%r498, %r497, %r496;
	min.s32 	%r499, %r495, %r498;
	st.shared.u32 	[%r3+128], %r499;
	ld.shared.u32 	%r500, [%r3+8192];
	ld.shared.u32 	%r501, [%r25+8284];
	ld.shared.u32 	%r502, [%r31+5888];
	add.s32 	%r503, %r502, %r501;
	min.s32 	%r504, %r500, %r503;
	st.shared.u32 	[%r3+8192], %r504;
	ld.shared.u32 	%r505, [%r3+8320];
	ld.shared.u32 	%r506, [%r25+8284];
	ld.shared.u32 	%r507, [%r31+6016];
	add.s32 	%r508, %r507, %r506;
	min.s32 	%r509, %r505, %r508;
	st.shared.u32 	[%r3+8320], %r509;
	bar.sync 	0;
	ld.shared.u32 	%r510, [%r3];
	ld.shared.u32 	%r511, [%r25+96];
	ld.shared.u32 	%r512, [%r31+6144];
	add.s32 	%r513, %r512, %r511;
	min.s32 	%r514, %r510, %r513;
	st.shared.u32 	[%r3], %r514;
	ld.shared.u32 	%r515, [%r3+128];
	ld.shared.u32 	%r516, [%r25+96];
	ld.shared.u32 	%r517, [%r31+6272];
	add.s32 	%r518, %r517, %r516;
	min.s32 	%r519, %r515, %r518;
	st.shared.u32 	[%r3+128], %r519;
	ld.shared.u32 	%r520, [%r3+8192];
	ld.shared.u32 	%r521, [%r25+8288];
	ld.shared.u32 	%r522, [%r31+6144];
	add.s32 	%r523, %r522, %r521;
	min.s32 	%r524, %r520, %r523;
	st.shared.u32 	[%r3+8192], %r524;
	ld.shared.u32 	%r525, [%r3+8320];
	ld.shared.u32 	%r526, [%r25+8288];
	ld.shared.u32 	%r527, [%r31+6272];
	add.s32 	%r528, %r527, %r526;
	min.s32 	%r529, %r525, %r528;
	st.shared.u32 	[%r3+8320], %r529;
	bar.sync 	0;
	ld.shared.u32 	%r530, [%r3];
	ld.shared.u32 	%r531, [%r25+100];
	ld.shared.u32 	%r532, [%r31+6400];
	add.s32 	%r533, %r532, %r531;
	min.s32 	%r534, %r530, %r533;
	st.shared.u32 	[%r3], %r534;
	ld.shared.u32 	%r535, [%r3+128];
	ld.shared.u32 	%r536, [%r25+100];
	ld.shared.u32 	%r537, [%r31+6528];
	add.s32 	%r538, %r537, %r536;
	min.s32 	%r539, %r535, %r538;
	st.shared.u32 	[%r3+128], %r539;
	ld.shared.u32 	%r540, [%r3+8192];
	ld.shared.u32 	%r541, [%r25+8292];
	ld.shared.u32 	%r542, [%r31+6400];
	add.s32 	%r543, %r542, %r541;
	min.s32 	%r544, %r540, %r543;
	st.shared.u32 	[%r3+8192], %r544;
	ld.shared.u32 	%r545, [%r3+8320];
	ld.shared.u32 	%r546, [%r25+8292];
	ld.shared.u32 	%r547, [%r31+6528];
	add.s32 	%r548, %r547, %r546;
	min.s32 	%r549, %r545, %r548;
	st.shared.u32 	[%r3+8320], %r549;
	bar.sync 	0;
	ld.shared.u32 	%r550, [%r3];
	ld.shared.u32 	%r551, [%r25+104];
	ld.shared.u32 	%r552, [%r31+6656];
	add.s32 	%r553, %r552, %r551;
	min.s32 	%r554, %r550, %r553;
	st.shared.u32 	[%r3], %r554;
	ld.shared.u32 	%r555, [%r3+128];
	ld.shared.u32 	%r556, [%r25+104];
	ld.shared.u32 	%r557, [%r31+6784];
	add.s32 	%r558, %r557, %r556;
	min.s32 	%r559, %r555, %r558;
	st.shared.u32 	[%r3+128], %r559;
	ld.shared.u32 	%r560, [%r3+8192];
	ld.shared.u32 	%r561, [%r25+8296];
	ld.shared.u32 	%r562, [%r31+6656];
	add.s32 	%r563, %r562, %r561;
	min.s32 	%r564, %r560, %r563;
	st.shared.u32 	[%r3+8192], %r564;
	ld.shared.u32 	%r565, [%r3+8320];
	ld.shared.u32 	%r566, [%r25+8296];
	ld.shared.u32 	%r567, [%r31+6784];
	add.s32 	%r568, %r567, %r566;
	min.s32 	%r569, %r565, %r568;
	st.shared.u32 	[%r3+8320], %r569;
	bar.sync 	0;
	ld.shared.u32 	%r570, [%r3];
	ld.shared.u32 	%r571, [%r25+108];
	ld.shared.u32 	%r572, [%r31+6912];
	add.s32 	%r573, %r572, %r571;
	min.s32 	%r574, %r570, %r573;
	st.shared.u32 	[%r3], %r574;
	ld.shared.u32 	%r575, [%r3+128];
	ld.shared.u32 	%r576, [%r25+108];
	ld.shared.u32 	%r577, [%r31+7040];
	add.s32 	%r578, %r577, %r576;
	min.s32 	%r579, %r575, %r578;
	st.shared.u32 	[%r3+128], %r579;
	ld.shared.u32 	%r580, [%r3+8192];
	ld.shared.u32 	%r581, [%r25+8300];
	ld.shared.u32 	%r582, [%r31+6912];
	add.s32 	%r583, %r582, %r581;
	min.s32 	%r584, %r580, %r583;
	st.shared.u32 	[%r3+8192], %r584;
	ld.shared.u32 	%r585, [%r3+8320];
	ld.shared.u32 	%r586, [%r25+8300];
	ld.shared.u32 	%r587, [%r31+7040];
	add.s32 	%r588, %r587, %r586;
	min.s32 	%r589, %r585, %r588;
	st.shared.u32 	[%r3+8320], %r589;
	bar.sync 	0;
	ld.shared.u32 	%r590, [%r3];
	ld.shared.u32 	%r591, [%r25+112];
	ld.shared.u32 	%r592, [%r31+7168];
	add.s32 	%r593, %r592, %r591;
	min.s32 	%r594, %r590, %r593;
	st.shared.u32 	[%r3], %r594;
	ld.shared.u32 	%r595, [%r3+128];
	ld.shared.u32 	%r596, [%r25+112];
	ld.shared.u32 	%r597, [%r31+7296];
	add.s32 	%r598, %r597, %r596;
	min.s32 	%r599, %r595, %r598;
	st.shared.u32 	[%r3+128], %r599;
	ld.shared.u32 	%r600, [%r3+8192];
	ld.shared.u32 	%r601, [%r25+8304];
	ld.shared.u32 	%r602, [%r31+7168];
	add.s32 	%r603, %r602, %r601;
	min.s32 	%r604, %r600, %r603;
	st.shared.u32 	[%r3+8192], %r604;
	ld.shared.u32 	%r605, [%r3+8320];
	ld.shared.u32 	%r606, [%r25+8304];
	ld.shared.u32 	%r607, [%r31+7296];
	add.s32 	%r608, %r607, %r606;
	min.s32 	%r609, %r605, %r608;
	st.shared.u32 	[%r3+8320], %r609;
	bar.sync 	0;
	ld.shared.u32 	%r610, [%r3];
	ld.shared.u32 	%r611, [%r25+116];
	ld.shared.u32 	%r612, [%r31+7424];
	add.s32 	%r613, %r612, %r611;
	min.s32 	%r614, %r610, %r613;
	st.shared.u32 	[%r3], %r614;
	ld.shared.u32 	%r615, [%r3+128];
	ld.shared.u32 	%r616, [%r25+116];
	ld.shared.u32 	%r617, [%r31+7552];
	add.s32 	%r618, %r617, %r616;
	min.s32 	%r619, %r615, %r618;
	st.shared.u32 	[%r3+128], %r619;
	ld.shared.u32 	%r620, [%r3+8192];
	ld.shared.u32 	%r621, [%r25+8308];
	ld.shared.u32 	%r622, [%r31+7424];
	add.s32 	%r623, %r622, %r621;
	min.s32 	%r624, %r620, %r623;
	st.shared.u32 	[%r3+8192], %r624;
	ld.shared.u32 	%r625, [%r3+8320];
	ld.shared.u32 	%r626, [%r25+8308];
	ld.shared.u32 	%r627, [%r31+7552];
	add.s32 	%r628, %r627, %r626;
	min.s32 	%r629, %r625, %r628;
	st.shared.u32 	[%r3+8320], %r629;
	bar.sync 	0;
	ld.shared.u32 	%r630, [%r3];
	ld.shared.u32 	%r631, [%r25+120];
	ld.shared.u32 	%r632, [%r31+7680];
	add.s32 	%r633, %r632, %r631;
	min.s32 	%r634, %r630, %r633;
	st.shared.u32 	[%r3], %r634;
	ld.shared.u32 	%r635, [%r3+128];
	ld.shared.u32 	%r636, [%r25+120];
	ld.shared.u32 	%r637, [%r31+7808];
	add.s32 	%r638, %r637, %r636;
	min.s32 	%r639, %r635, %r638;
	st.shared.u32 	[%r3+128], %r639;
	ld.shared.u32 	%r640, [%r3+8192];
	ld.shared.u32 	%r641, [%r25+8312];
	ld.shared.u32 	%r642, [%r31+7680];
	add.s32 	%r643, %r642, %r641;
	min.s32 	%r644, %r640, %r643;
	st.shared.u32 	[%r3+8192], %r644;
	ld.shared.u32 	%r645, [%r3+8320];
	ld.shared.u32 	%r646, [%r25+8312];
	ld.shared.u32 	%r647, [%r31+7808];
	add.s32 	%r648, %r647, %r646;
	min.s32 	%r649, %r645, %r648;
	st.shared.u32 	[%r3+8320], %r649;
	bar.sync 	0;
	ld.shared.u32 	%r650, [%r3];
	ld.shared.u32 	%r651, [%r25+124];
	ld.shared.u32 	%r652, [%r31+7936];
	add.s32 	%r653, %r652, %r651;
	min.s32 	%r654, %r650, %r653;
	st.shared.u32 	[%r3], %r654;
	ld.shared.u32 	%r655, [%r3+128];
	ld.shared.u32 	%r656, [%r25+124];
	ld.shared.u32 	%r657, [%r31+8064];
	add.s32 	%r658, %r657, %r656;
	min.s32 	%r659, %r655, %r658;
	st.shared.u32 	[%r3+128], %r659;
	ld.shared.u32 	%r660, [%r3+8192];
	ld.shared.u32 	%r661, [%r25+8316];
	ld.shared.u32 	%r662, [%r31+7936];
	add.s32 	%r663, %r662, %r661;
	min.s32 	%r664, %r660, %r663;
	st.shared.u32 	[%r3+8192], %r664;
	ld.shared.u32 	%r665, [%r3+8320];
	ld.shared.u32 	%r666, [%r25+8316];
	ld.shared.u32 	%r667, [%r31+8064];
	add.s32 	%r668, %r667, %r666;
	min.s32 	%r669, %r665, %r668;
	st.shared.u32 	[%r3+8320], %r669;
	bar.sync 	0;
	add.s32 	%r674, %r674, 32;
	setp.ne.s32 	%p1, %r674, 64;
	@%p1 bra 	$L__BB0_1;
	ld.shared.u32 	%r670, [%r3];
	st.global.u32 	[%rd1], %r670;
	ld.shared.u32 	%r671, [%r3+128];
	st.global.u32 	[%rd1+128], %r671;
	ld.shared.u32 	%r672, [%r3+8192];
	st.global.u32 	[%rd2], %r672;
	ld.shared.u32 	%r673, [%r3+8320];
	st.global.u32 	[%rd2+128], %r673;
	ret;

}
	// .globl	_Z6phase2Piii
.visible .entry _Z6phase2Piii(
	.param .u64 .ptr .align 1 _Z6phase2Piii_param_0,
	.param .u32 _Z6phase2Piii_param_1,
	.param .u32 _Z6phase2Piii_param_2
)
{
	.reg .pred 	%p<132>;
	.reg .b32 	%r<1598>;
	.reg .b64 	%rd<11>;
	// demoted variable
	.shared .align 4 .b8 _ZZ6phase2PiiiE11sharedPivot[16384];
	// demoted variable
	.shared .align 4 .b8 _ZZ6phase2PiiiE11sharedBlock[16384];
	ld.param.u64 	%rd5, [_Z6phase2Piii_param_0];
	ld.param.u32 	%r398, [_Z6phase2Piii_param_1];
	ld.param.u32 	%r399, [_Z6phase2Piii_param_2];
	mov.u32 	%r1, %tid.x;
	mov.u32 	%r2, %tid.y;
	mov.u32 	%r3, %ctaid.y;
	setp.eq.s32 	%p1, %r3, %r398;
	@%p1 bra 	$L__BB1_388;
	mov.u32 	%r4, %ctaid.x;
	cvta.to.global.u64 	%rd6, %rd5;
	setp.eq.s32 	%p2, %r4, 0;
	selp.b32 	%r401, %r3, %r398, %p2;
	selp.b32 	%r402, %r398, %r3, %p2;
	shl.b32 	%r403, %r402, 6;
	shl.b32 	%r404, %r401, 6;
	add.s32 	%r405, %r403, %r2;
	shl.b32 	%r406, %r398, 6;
	add.s32 	%r407, %r406, %r2;
	add.s32 	%r408, %r406, %r1;
	add.s32 	%r409, %r404, %r1;
	mad.lo.s32 	%r410, %r407, %r399, %r408;
	mad.lo.s32 	%r411, %r405, %r399, %r409;
	shl.b32 	%r412, %r2, 8;
	mov.u32 	%r413, _ZZ6phase2PiiiE11sharedBlock;
	add.s32 	%r5, %r413, %r412;
	mov.u32 	%r414, _ZZ6phase2PiiiE11sharedPivot;
	add.s32 	%r415, %r414, %r412;
	mul.wide.s32 	%rd7, %r410, 4;
	add.s64 	%rd1, %rd6, %rd7;
	ld.global.u32 	%r416, [%rd1];
	shl.b32 	%r417, %r1, 2;
	add.s32 	%r6, %r415, %r417;
	st.shared.u32 	[%r6], %r416;
	mul.wide.s32 	%rd8, %r411, 4;
	add.s64 	%rd2, %rd6, %rd8;
	ld.global.u32 	%r418, [%rd2];
	add.s32 	%r7, %r5, %r417;
	st.shared.u32 	[%r7], %r418;
	ld.global.u32 	%r419, [%rd1+128];
	st.shared.u32 	[%r6+128], %r419;
	ld.global.u32 	%r420, [%rd2+128];
	st.shared.u32 	[%r7+128], %r420;
	shl.b32 	%r421, %r399, 5;
	add.s32 	%r422, %r410, %r421;
	add.s32 	%r423, %r411, %r421;
	mul.wide.s32 	%rd9, %r422, 4;
	add.s64 	%rd3, %rd6, %rd9;
	ld.global.u32 	%r424, [%rd3];
	st.shared.u32 	[%r6+8192], %r424;
	mul.wide.s32 	%rd10, %r423, 4;
	add.s64 	%rd4, %rd6, %rd10;
	ld.global.u32 	%r425, [%rd4];
	st.shared.u32 	[%r7+8192], %r425;
	ld.global.u32 	%r426, [%rd3+128];
	st.shared.u32 	[%r6+8320], %r426;
	ld.global.u32 	%r427, [%rd4+128];
	st.shared.u32 	[%r7+8320], %r427;
	bar.sync 	0;
	mov.b32 	%r1469, 0;
$L__BB1_2:
	.pragma "nounroll";
	setp.ne.s32 	%p3, %r4, 0;
	shl.b32 	%r428, %r1469, 8;
	add.s32 	%r430, %r414, %r428;
	mad.lo.s32 	%r431, %r1469, -252, %r430;
	add.s32 	%r433, %r413, %r428;
	shl.b32 	%r434, %r1469, 2;
	add.s32 	%r9, %r5, %r434;
	add.s32 	%r10, %r431, %r412;
	add.s32 	%r11, %r433, %r417;
	add.s32 	%r12, %r430, %r417;
	@%p3 bra 	$L__BB1_4;
	ld.shared.u32 	%r441, [%r10];
	ld.shared.u32 	%r442, [%r7];
	ld.shared.u32 	%r443, [%r11];
	add.s32 	%r444, %r443, %r441;
	min.s32 	%r1470, %r442, %r444;
	bra.uni 	$L__BB1_5;
$L__BB1_4:
	ld.shared.u32 	%r437, [%r9];
	ld.shared.u32 	%r438, [%r7];
	ld.shared.u32 	%r439, [%r12];
	add.s32 	%r440, %r439, %r437;
	min.s32 	%r1470, %r438, %r440;
$L__BB1_5:
	setp.eq.s32 	%p4, %r4, 0;
	st.shared.u32 	[%r7], %r1470;
	@%p4 bra 	$L__BB1_7;
	ld.shared.u32 	%r445, [%r9];
	ld.shared.u32 	%r446, [%r7+128];
	ld.shared.u32 	%r447, [%r12+128];
	add.s32 	%r448, %r447, %r445;
	min.s32 	%r1471, %r446, %r448;
	bra.uni 	$L__BB1_8;
$L__BB1_7:
	ld.shared.u32 	%r449, [%r10];
	ld.shared.u32 	%r450, [%r7+128];
	ld.shared.u32 	%r451, [%r11+128];
	add.s32 	%r452, %r451, %r449;
	min.s32 	%r1471, %r450, %r452;
$L__BB1_8:
	setp.eq.s32 	%p5, %r4, 0;
	st.shared.u32 	[%r7+128], %r1471;
	@%p5 bra 	$L__BB1_10;
	ld.shared.u32 	%r453, [%r9+8192];
	ld.shared.u32 	%r454, [%r7+8192];
	ld.shared.u32 	%r455, [%r12];
	add.s32 	%r456, %r455, %r453;
	min.s32 	%r1472, %r454, %r456;
	bra.uni 	$L__BB1_11;
$L__BB1_10:
	ld.shared.u32 	%r457, [%r10+8192];
	ld.shared.u32 	%r458, [%r7+8192];
	ld.shared.u32 	%r459, [%r11];
	add.s32 	%r460, %r459, %r457;
	min.s32 	%r1472, %r458, %r460;
$L__BB1_11:
	setp.eq.s32 	%p6, %r4, 0;
	st.shared.u32 	[%r7+8192], %r1472;
	@%p6 bra 	$L__BB1_13;
	ld.shared.u32 	%r461, [%r9+8192];
	ld.shared.u32 	%r462, [%r7+8320];
	ld.shared.u32 	%r463, [%r12+128];
	add.s32 	%r464, %r463, %r461;
	min.s32 	%r1473, %r462, %r464;
	bra.uni 	$L__BB1_14;
$L__BB1_13:
	ld.shared.u32 	%r465, [%r10+8192];
	ld.shared.u32 	%r466, [%r7+8320];
	ld.shared.u32 	%r467, [%r11+128];
	add.s32 	%r468, %r467, %r465;
	min.s32 	%r1473, %r466, %r468;
$L__BB1_14:
	setp.eq.s32 	%p7, %r4, 0;
	st.shared.u32 	[%r7+8320], %r1473;
	bar.sync 	0;
	@%p7 bra 	$L__BB1_16;
	ld.shared.u32 	%r469, [%r9+4];
	ld.shared.u32 	%r470, [%r7];
	ld.shared.u32 	%r471, [%r12+256];
	add.s32 	%r472, %r471, %r469;
	min.s32 	%r1474, %r470, %r472;
	bra.uni 	$L__BB1_17;
$L__BB1_16:
	ld.shared.u32 	%r473, [%r10+4];
	ld.shared.u32 	%r474, [%r7];
	ld.shared.u32 	%r475, [%r11+256];
	add.s32 	%r476, %r475, %r473;
	min.s32 	%r1474, %r474, %r476;
$L__BB1_17:
	setp.eq.s32 	%p8, %r4, 0;
	st.shared.u32 	[%r7], %r1474;
	@%p8 bra 	$L__BB1_19;
	ld.shared.u32 	%r477, [%r9+4];
	ld.shared.u32 	%r478, [%r7+128];
	ld.shared.u32 	%r479, [%r12+384];
	add.s32 	%r480, %r479, %r477;
	min.s32 	%r1475, %r478, %r480;
	bra.uni 	$L__BB1_20;
$L__BB1_19:
	ld.shared.u32 	%r481, [%r10+4];
	ld.shared.u32 	%r482, [%r7+128];
	ld.shared.u32 	%r483, [%r11+384];
	add.s32 	%r484, %r483, %r481;
	min.s32 	%r1475, %r482, %r484;
$L__BB1_20:
	setp.eq.s32 	%p9, %r4, 0;
	st.shared.u32 	[%r7+128], %r1475;
	@%p9 bra 	$L__BB1_22;
	ld.shared.u32 	%r485, [%r9+8196];
	ld.shared.u32 	%r486, [%r7+8192];
	ld.shared.u32 	%r487, [%r12+256];
	add.s32 	%r488, %r487, %r485;
	min.s32 	%r1476, %r486, %r488;
	bra.uni 	$L__BB1_23;
$L__BB1_22:
	ld.shared.u32 	%r489, [%r10+8196];
	ld.shared.u32 	%r490, [%r7+8192];
	ld.shared.u32 	%r491, [%r11+256];
	add.s32 	%r492, %r491, %r489;
	min.s32 	%r1476, %r490, %r492;
$L__BB1_23:
	setp.eq.s32 	%p10, %r4, 0;
	st.shared.u32 	[%r7+8192], %r1476;
	@%p10 bra 	$L__BB1_25;
	ld.shared.u32 	%r493, [%r9+8196];
	ld.shared.u32 	%r494, [%r7+8320];
	ld.shared.u32 	%r495, [%r12+384];
	add.s32 	%r496, %r495, %r493;
	min.s32 	%r1477, %r494, %r496;
	bra.uni 	$L__BB1_26;
$L__BB1_25:
	ld.shared.u32 	%r497, [%r10+8196];
	ld.shared.u32 	%r498, [%r7+8320];
	ld.shared.u32 	%r499, [%r11+384];
	add.s32 	%r500, %r499, %r497;
	min.s32 	%r1477, %r498, %r500;
$L__BB1_26:
	setp.eq.s32 	%p11, %r4, 0;
	st.shared.u32 	[%r7+8320], %r1477;
	bar.sync 	0;
	@%p11 bra 	$L__BB1_28;
	ld.shared.u32 	%r501, [%r9+8];
	ld.shared.u32 	%r502, [%r7];
	ld.shared.u32 	%r503, [%r12+512];
	add.s32 	%r504, %r503, %r501;
	min.s32 	%r1478, %r502, %r504;
	bra.uni 	$L__BB1_29;
$L__BB1_28:
	ld.shared.u32 	%r505, [%r10+8];
	ld.shared.u32 	%r506, [%r7];
	ld.shared.u32 	%r507, [%r11+512];
	add.s32 	%r508, %r507, %r505;
	min.s32 	%r1478, %r506, %r508;
$L__BB1_29:
	setp.eq.s32 	%p12, %r4, 0;
	st.shared.u32 	[%r7], %r1478;
	@%p12 bra 	$L__BB1_31;
	ld.shared.u32 	%r509, [%r9+8];
	ld.shared.u32 	%r510, [%r7+128];
	ld.shared.u32 	%r511, [%r12+640];
	add.s32 	%r512, %r511, %r509;
	min.s32 	%r1479, %r510, %r512;
	bra.uni 	$L__BB1_32;
$L__BB1_31:
	ld.shared.u32 	%r513, [%r10+8];
	ld.shared.u32 	%r514, [%r7+128];
	ld.shared.u32 	%r515, [%r11+640];
	add.s32 	%r516, %r515, %r513;
	min.s32 	%r1479, %r514, %r516;
$L__BB1_32:
	setp.eq.s32 	%p13, %r4, 0;
	st.shared.u32 	[%r7+128], %r1479;
	@%p13 bra 	$L__BB1_34;
	ld.shared.u32 	%r517, [%r9+8200];
	ld.shared.u32 	%r518, [%r7+8192];
	ld.shared.u32 	%r519, [%r12+512];
	add.s32 	%r520, %r519, %r517;
	min.s32 	%r1480, %r518, %r520;
	bra.uni 	$L__BB1_35;
$L__BB1_34:
	ld.shared.u32 	%r521, [%r10+8200];
	ld.shared.u32 	%r522, [%r7+8192];
	ld.shared.u32 	%r523, [%r11+512];
	add.s32 	%r524, %r523, %r521;
	min.s32 	%r1480, %r522, %r524;
$L__BB1_35:
	setp.eq.s32 	%p14, %r4, 0;
	st.shared.u32 	[%r7+8192], %r1480;
	@%p14 bra 	$L__BB1_37;
	ld.shared.u32 	%r525, [%r9+8200];
	ld.shared.u32 	%r526, [%r7+8320];
	ld.shared.u32 	%r527, [%r12+640];
	add.s32 	%r528, %r527, %r525;
	min.s32 	%r1481, %r526, %r528;
	bra.uni 	$L__BB1_38;
$L__BB1_37:
	ld.shared.u32 	%r529, [%r10+8200];
	ld.shared.u32 	%r530, [%r7+8320];
	ld.shared.u32 	%r531, [%r11+640];
	add.s32 	%r532, %r531, %r529;
	min.s32 	%r1481, %r530, %r532;
$L__BB1_38:
	setp.eq.s32 	%p15, %r4, 0;
	st.shared.u32 	[%r7+8320], %r1481;
	bar.sync 	0;
	@%p15 bra 	$L__BB1_40;
	ld.shared.u32 	%r533, [%r9+12];
	ld.shared.u32 	%r534, [%r7];
	ld.shared.u32 	%r535, [%r12+768];
	add.s32 	%r536, %r535, %r533;
	min.s32 	%r1482, %r534, %r536;
	bra.uni 	$L__BB1_41;
$L__BB1_40:
	ld.shared.u32 	%r537, [%r10+12];
	ld.shared.u32 	%r538, [%r7];
	ld.shared.u32 	%r539, [%r11+768];
	add.s32 	%r540, %r539, %r537;
	min.s32 	%r1482, %r538, %r540;
$L__BB1_41:
	setp.eq.s32 	%p16, %r4, 0;
	st.shared.u32 	[%r7], %r1482;
	@%p16 bra 	$L__BB1_43;
	ld.shared.u32 	%r541, [%r9+12];
	ld.shared.u32 	%r542, [%r7+128];
	ld.shared.u32 	%r543, [%r12+896];
	add.s32 	%r544, %r543, %r541;
	min.s32 	%r1483, %r542, %r544;
	bra.uni 	$L__BB1_44;
$L__BB1_43:
	ld.shared.u32 	%r545, [%r10+12];
	ld.shared.u32 	%r546, [%r7+128];
	ld.shared.u32 	%r547, [%r11+896];
	add.s32 	%r548, %r547, %r545;
	min.s32 	%r1483, %r546, %r548;
$L__BB1_44:
	setp.eq.s32 	%p17, %r4, 0;
	st.shared.u32 	[%r7+128], %r1483;
	@%p17 bra 	$L__BB1_46;
	ld.shared.u32 	%r549, [%r9+8204];
	ld.shared.u32 	%r550, [%r7+8192];
	ld.shared.u32 	%r551, [%r12+768];
	add.s32 	%r552, %r551, %r549;
	min.s32 	%r1484, %r550, %r552;
	bra.uni 	$L__BB1_47;
$L__BB1_46:
	ld.shared.u32 	%r553, [%r10+8204];
	ld.shared.u32 	%r554, [%r7+8192];
	ld.shared.u32 	%r555, [%r11+768];
	add.s32 	%r556, %r555, %r553;
	min.s32 	%r1484, %r554, %r556;
$L__BB1_47:
	setp.eq.s32 	%p18, %r4, 0;
	st.shared.u32 	[%r7+8192], %r1484;
	@%p18 bra 	$L__BB1_49;
	ld.shared.u32 	%r557, [%r9+8204];
	ld.shared.u32 	%r558, [%r7+8320];
	ld.shared.u32 	%r559, [%r12+896];
	add.s32 	%r560, %r559, %r557;
	min.s32 	%r1485, %r558, %r560;
	bra.uni 	$L__BB1_50;
$L__BB1_49:
	ld.shared.u32 	%r561, [%r10+8204];
	ld.shared.u32 	%r562, [%r7+8320];
	ld.shared.u32 	%r563, [%r11+896];
	add.s32 	%r564, %r563, %r561;
	min.s32 	%r1485, %r562, %r564;
$L__BB1_50:
	setp.eq.s32 	%p19, %r4, 0;
	st.shared.u32 	[%r7+8320], %r1485;
	bar.sync 	0;
	@%p19 bra 	$L__BB1_52;
	ld.shared.u32 	%r565, [%r9+16];
	ld.shared.u32 	%r566, [%r7];
	ld.shared.u32 	%r567, [%r12+1024];
	add.s32 	%r568, %r567, %r565;
	min.s32 	%r1486, %r566, %r568;
	bra.uni 	$L__BB1_53;
$L__BB1_52:
	ld.shared.u32 	%r569, [%r10+16];
	ld.shared.u32 	%r570, [%r7];
	ld.shared.u32 	%r571, [%r11+1024];
	add.s32 	%r572, %r571, %r569;
	min.s32 	%r1486, %r570, %r572;
$L__BB1_53:
	setp.eq.s32 	%p20, %r4, 0;
	st.shared.u32 	[%r7], %r1486;
	@%p20 bra 	$L__BB1_55;
	ld.shared.u32 	%r573, [%r9+16];
	ld.shared.u32 	%r574, [%r7+128];
	ld.shared.u32 	%r575, [%r12+1152];
	add.s32 	%r576, %r575, %r573;
	min.s32 	%r1487, %r574, %r576;
	bra.uni 	$L__BB1_56;
$L__BB1_55:
	ld.shared.u32 	%r577, [%r10+16];
	ld.shared.u32 	%r578, [%r7+128];
	ld.shared.u32 	%r579, [%r11+1152];
	add.s32 	%r580, %r579, %r577;
	min.s32 	%r1487, %r578, %r580;
$L__BB1_56:
	setp.eq.s32 	%p21, %r4, 0;
	st.shared.u32 	[%r7+128], %r1487;
	@%p21 bra 	$L__BB1_58;
	ld.shared.u32 	%r581, [%r9+8208];
	ld.shared.u32 	%r582, [%r7+8192];
	ld.shared.u32 	%r583, [%r12+1024];
	add.s32 	%r584, %r583, %r581;
	min.s32 	%r1488, %r582, %r584;
	bra.uni 	$L__BB1_59;
$L__BB1_58:
	ld.shared.u32 	%r585, [%r10+8208];
	ld.shared.u32 	%r586, [%r7+8192];
	ld.shared.u32 	%r587, [%r11+1024];
	add.s32 	%r588, %r587, %r585;
	min.s32 	%r1488, %r586, %r588;
$L__BB1_59:
	setp.eq.s32 	%p22, %r4, 0;
	st.shared.u32 	[%r7+8192], %r1488;
	@%p22 bra 	$L__BB1_61;
	ld.shared.u32 	%r589, [%r9+8208];
	ld.shared.u32 	%r590, [%r7+8320];
	ld.shared.u32 	%r591, [%r12+1152];
	add.s32 	%r592, %r591, %r589;
	min.s32 	%r1489, %r590, %r592;
	bra.uni 	$L__BB1_62;
$L__BB1_61:
	ld.shared.u32 	%r593, [%r10+8208];
	ld.shared.u32 	%r594, [%r7+8320];
	ld.shared.u32 	%r595, [%r11+1152];
	add.s32 	%r596, %r595, %r593;
	min.s32 	%r1489, %r594, %r596;
$L__BB1_62:
	setp.eq.s32 	%p23, %r4, 0;
	st.shared.u32 	[%r7+8320], %r1489;
	bar.sync 	0;
	@%p23 bra 	$L__BB1_64;
	ld.shared.u32 	%r597, [%r9+20];
	ld.shared.u32 	%r598, [%r7];
	ld.shared.u32 	%r599, [%r12+1280];
	add.s32 	%r600, %r599, %r597;
	min.s32 	%r1490, %r598, %r600;
	bra.uni 	$L__BB1_65;
$L__BB1_64:
	ld.shared.u32 	%r601, [%r10+20];
	ld.shared.u32 	%r602, [%r7];
	ld.shared.u32 	%r603, [%r11+1280];
	add.s32 	%r604, %r603, %r601;
	min.s32 	%r1490, %r602, %r604;
$L__BB1_65:
	setp.eq.s32 	%p24, %r4, 0;
	st.shared.u32 	[%r7], %r1490;
	@%p24 bra 	$L__BB1_67;
	ld.shared.u32 	%r605, [%r9+20];
	ld.shared.u32 	%r606, [%r7+128];
	ld.shared.u32 	%r607, [%r12+1408];
	add.s32 	%r608, %r607, %r605;
	min.s32 	%r1491, %r606, %r608;
	bra.uni 	$L__BB1_68;
$L__BB1_67:
	ld.shared.u32 	%r609, [%r10+20];
	ld.shared.u32 	%r610, [%r7+128];
	ld.shared.u32 	%r611, [%r11+1408];
	add.s32 	%r612, %r611, %r609;
	min.s32 	%r1491, %r610, %r612;
$L__BB1_68:
	setp.eq.s32 	%p25, %r4, 0;
	st.shared.u32 	[%r7+128], %r1491;
	@%p25 bra 	$L__BB1_70;
	ld.shared.u32 	%r613, [%r9+8212];
	ld.shared.u32 	%r614, [%r7+8192];
	ld.shared.u32 	%r615, [%r12+1280];
	add.s32 	%r616, %r615, %r613;
	min.s32 	%r1492, %r614, %r616;
	bra.uni 	$L__BB1_71;
$L__BB1_70:
	ld.shared.u32 	%r617, [%r10+8212];
	ld.shared.u32 	%r618, [%r7+8192];
	ld.shared.u32 	%r619, [%r11+1280];
	add.s32 	%r620, %r619, %r617;
	min.s32 	%r1492, %r618, %r620;
$L__BB1_71:
	setp.eq.s32 	%p26, %r4, 0;
	st.shared.u32 	[%r7+8192], %r1492;
	@%p26 bra 	$L__BB1_73;
	ld.shared.u32 	%r621, [%r9+8212];
	ld.shared.u32 	%r622, [%r7+8320];
	ld.shared.u32 	%r623, [%r12+1408];
	add.s32 	%r624, %r623, %r621;
	min.s32 	%r1493, %r622, %r624;
	bra.uni 	$L__BB1_74;
$L__BB1_73:
	ld.shared.u32 	%r625, [%r10+8212];
	ld.shared.u32 	%r626, [%r7+8320];
	ld.shared.u32 	%r627, [%r11+1408];
	add.s32 	%r628, %r627, %r625;
	min.s32 	%r1493, %r626, %r628;
$L__BB1_74:
	setp.eq.s32 	%p27, %r4, 0;
	st.shared.u32 	[%r7+8320], %r1493;
	bar.sync 	0;
	@%p27 bra 	$L__BB1_76;
	ld.shared.u32 	%r629, [%r9+24];
	ld.shared.u32 	%r630, [%r7];
	ld.shared.u32 	%r631, [%r12+1536];
	add.s32 	%r632, %r631, %r629;
	min.s32 	%r1494, %r630, %r632;
	bra.uni 	$L__BB1_77;
$L__BB1_76:
	ld.shared.u32 	%r633, [%r10+24];
	ld.shared.u32 	%r634, [%r7];
	ld.shared.u32 	%r635, [%r11+1536];
	add.s32 	%r636, %r635, %r633;
	min.s32 	%r1494, %r634, %r636;
$L__BB1_77:
	setp.eq.s32 	%p28, %r4, 0;
	st.shared.u32 	[%r7], %r1494;
	@%p28 bra 	$L__BB1_79;
	ld.shared.u32 	%r637, [%r9+24];
	ld.shared.u32 	%r638, [%r7+128];
	ld.shared.u32 	%r639, [%r12+1664];
	add.s32 	%r640, %r639, %r637;
	min.s32 	%r1495, %r638, %r640;
	bra.uni 	$L__BB1_80;
$L__BB1_79:
	ld.shared.u32 	%r641, [%r10+24];
	ld.shared.u32 	%r642, [%r7+128];
	ld.shared.u32 	%r643, [%r11+1664];
	add.s32 	%r644, %r643, %r641;
	min.s32 	%r1495, %r642, %r644;
$L__BB1_80:
	setp.eq.s32 	%p29, %r4, 0;
	st.shared.u32 	[%r7+128], %r1495;
	@%p29 bra 	$L__BB1_82;
	ld.shared.u32 	%r645, [%r9+8216];
	ld.shared.u32 	%r646, [%r7+8192];
	ld.shared.u32 	%r647, [%r12+1536];
	add.s32 	%r648, %r647, %r645;
	min.s32 	%r1496, %r646, %r648;
	bra.uni 	$L__BB1_83;
$L__BB1_82:
	ld.shared.u32 	%r649, [%r10+8216];
	ld.shared.u32 	%r650, [%r7+8192];
	ld.shared.u32 	%r651, [%r11+1536];
	add.s32 	%r652, %r651, %r649;
	min.s32 	%r1496, %r650, %r652;
$L__BB1_83:
	setp.eq.s32 	%p30, %r4, 0;
	st.shared.u32 	[%r7+8192], %r1496;
	@%p30 bra 	$L__BB1_85;
	ld.shared.u32 	%r653, [%r9+8216];
	ld.shared.u32 	%r654, [%r7+8320];
	ld.shared.u32 	%r655, [%r12+1664];
	add.s32 	%r656, %r655, %r653;
	min.s32 	%r1497, %r654, %r656;
	bra.uni 	$L__BB1_86;
$L__BB1_85:
	ld.shared.u32 	%r657, [%r10+8216];
	ld.shared.u32 	%r658, [%r7+8320];
	ld.shared.u32 	%r659, [%r11+1664];
	add.s32 	%r660, %r659, %r657;
	min.s32 	%r1497, %r658, %r660;
$L__BB1_86:
	setp.eq.s32 	%p31, %r4, 0;
	st.shared.u32 	[%r7+8320], %r1497;
	bar.sync 	0;
	@%p31 bra 	$L__BB1_88;
	ld.shared.u32 	%r661, [%r9+28];
	ld.shared.u32 	%r662, [%r7];
	ld.shared.u32 	%r663, [%r12+1792];
	add.s32 	%r664, %r663, %r661;
	min.s32 	%r1498, %r662, %r664;
	bra.uni 	$L__BB1_89;
$L__BB1_88:
	ld.shared.u32 	%r665, [%r10+28];
	ld.shared.u32 	%r666, [%r7];
	ld.shared.u32 	%r667, [%r11+1792];
	add.s32 	%r668, %r667, %r665;
	min.s32 	%r1498, %r666, %r668;
$L__BB1_89:
	setp.eq.s32 	%p32, %r4, 0;
	st.shared.u32 	[%r7], %r1498;
	@%p32 bra 	$L__BB1_91;
	ld.shared.u32 	%r669, [%r9+28];
	ld.shared.u32 	%r670, [%r7+128];
	ld.shared.u32 	%r671, [%r12+1920];
	add.s32 	%r672, %r671, %r669;
	min.s32 	%r1499, %r670, %r672;
	bra.uni 	$L__BB1_92;
$L__BB1_91:
	ld.shared.u32 	%r673, [%r10+28];
	ld.shared.u32 	%r674, [%r7+128];
	ld.shared.u32 	%r675, [%r11+1920];
	add.s32 	%r676, %r675, %r673;
	min.s32 	%r1499, %r674, %r676;
$L__BB1_92:
	setp.eq.s32 	%p33, %r4, 0;
	st.shared.u32 	[%r7+128], %r1499;
	@%p33 bra 	$L__BB1_94;
	ld.shared.u32 	%r677, [%r9+8220];
	ld.shared.u32 	%r678, [%r7+8192];
	ld.shared.u32 	%r679, [%r12+1792];
	add.s32 	%r680, %r679, %r677;
	min.s32 	%r1500, %r678, %r680;
	bra.uni 	$L__BB1_95;
$L__BB1_94:
	ld.shared.u32 	%r681, [%r10+8220];
	ld.shared.u32 	%r682, [%r7+8192];
	ld.shared.u32 	%r683, [%r11+1792];
	add.s32 	%r684, %r683, %r681;
	min.s32 	%r1500, %r682, %r684;
$L__BB1_95:
	setp.eq.s32 	%p34, %r4, 0;
	st.shared.u32 	[%r7+8192], %r1500;
	@%p34 bra 	$L__BB1_97;
	ld.shared.u32 	%r685, [%r9+8220];
	ld.shared.u32 	%r686, [%r7+8320];
	ld.shared.u32 	%r687, [%r12+1920];
	add.s32 	%r688, %r687, %r685;
	min.s32 	%r1501, %r686, %r688;
	bra.uni 	$L__BB1_98;
$L__BB1_97:
	ld.shared.u32 	%r689, [%r10+8220];
	ld.shared.u32 	%r690, [%r7+8320];
	ld.shared.u32 	%r691, [%r11+1920];
	add.s32 	%r692, %r691, %r689;
	min.s32 	%r1501, %r690, %r692;
$L__BB1_98:
	setp.eq.s32 	%p35, %r4, 0;
	st.shared.u32 	[%r7+8320], %r1501;
	bar.sync 	0;
	@%p35 bra 	$L__BB1_100;
	ld.shared.u32 	%r693, [%r9+32];
	ld.shared.u32 	%r694, [%r7];
	ld.shared.u32 	%r695, [%r12+2048];
	add.s32 	%r696, %r695, %r693;
	min.s32 	%r1502, %r694, %r696;
	bra.uni 	$L__BB1_101;
$L__BB1_100:
	ld.shared.u32 	%r697, [%r10+32];
	ld.shared.u32 	%r698, [%r7];
	ld.shared.u32 	%r699, [%r11+2048];
	add.s32 	%r700, %r699, %r697;
	min.s32 	%r1502, %r698, %r700;
$L__BB1_101:
	setp.eq.s32 	%p36, %r4, 0;
	st.shared.u32 	[%r7], %r1502;
	@%p36 bra 	$L__BB1_103;
	ld.shared.u32 	%r701, [%r9+32];
	ld.shared.u32 	%r702, [%r7+128];
	ld.shared.u32 	%r703, [%r12+2176];
	add.s32 	%r704, %r703, %r701;
	min.s32 	%r1503, %r702, %r704;
	bra.uni 	$L__BB1_104;
$L__BB1_103:
	ld.shared.u32 	%r705, [%r10+32];
	ld.shared.u32 	%r706, [%r7+128];
	ld.shared.u32 	%r707, [%r11+2176];
	add.s32 	%r708, %r707, %r705;
	min.s32 	%r1503, %r706, %r708;
$L__BB1_104:
	setp.eq.s32 	%p37, %r4, 0;
	st.shared.u32 	[%r7+128], %r1503;
	@%p37 bra 	$L__BB1_106;
	ld.shared.u32 	%r709, [%r9+8224];
	ld.shared.u32 	%r710, [%r7+8192];
	ld.shared.u32 	%r711, [%r12+2048];
	add.s32 	%r712, %r711, %r709;
	min.s32 	%r1504, %r710, %r712;
	bra.uni 	$L__BB1_107;
$L__BB1_106:
	ld.shared.u32 	%r713, [%r10+8224];
	ld.shared.u32 	%r714, [%r7+8192];
	ld.shared.u32 	%r715, [%r11+2048];
	add.s32 	%r716, %r715, %r713;
	min.s32 	%r1504, %r714, %r716;
$L__BB1_107:
	setp.eq.s32 	%p38, %r4, 0;
	st.shared.u32 	[%r7+8192], %r1504;
	@%p38 bra 	$L__BB1_109;
	ld.shared.u32 	%r717, [%r9+8224];
	ld.shared.u32 	%r718, [%r7+8320];
	ld.shared.u32 	%r719, [%r12+2176];
	add.s32 	%r720, %r719, %r717;
	min.s32 	%r1505, %r718, %r720;
	bra.uni 	$L__BB1_110;
$L__BB1_109:
	ld.shared.u32 	%r721, [%r10+8224];
	ld.shared.u32 	%r722, [%r7+8320];
	ld.shared.u32 	%r723, [%r11+2176];
	add.s32 	%r724, %r723, %r721;
	min.s32 	%r1505, %r722, %r724;
$L__BB1_110:
	setp.eq.s32 	%p39, %r4, 0;
	st.shared.u32 	[%r7+8320], %r1505;
	bar.sync 	0;
	@%p39 bra 	$L__BB1_112;
	ld.shared.u32 	%r725, [%r9+36];
	ld.shared.u32 	%r726, [%r7];
	ld.shared.u32 	%r727, [%r12+2304];
	add.s32 	%r728, %r727, %r725;
	min.s32 	%r1506, %r726, %r728;
	bra.uni 	$L__BB1_113;
$L__BB1_112:
	ld.shared.u32 	%r729, [%r10+36];
	ld.shared.u32 	%r730, [%r7];
	ld.shared.u32 	%r731, [%r11+2304];
	add.s32 	%r732, %r731, %r729;
	min.s32 	%r1506, %r730, %r732;
$L__BB1_113:
	setp.eq.s32 	%p40, %r4, 0;
	st.shared.u32 	[%r7], %r1506;
	@%p40 bra 	$L__BB1_115;
	ld.shared.u32 	%r733, [%r9+36];
	ld.shared.u32 	%r734, [%r7+128];
	ld.shared.u32 	%r735, [%r12+2432];
	add.s32 	%r736, %r735, %r733;
	min.s32 	%r1507, %r734, %r736;
	bra.uni 	$L__BB1_116;
$L__BB1_115:
	ld.shared.u32 	%r737, [%r10+36];
	ld.shared.u32 	%r738, [%r7+128];
	ld.shared.u32 	%r739, [%r11+2432];
	add.s32 	%r740, %r739, %r737;
	min.s32 	%r1507, %r738, %r740;
$L__BB1_116:
	setp.eq.s32 	%p41, %r4, 0;
	st.shared.u32 	[%r7+128], %r1507;
	@%p41 bra 	$L__BB1_118;
	ld.shared.u32 	%r741, [%r9+8228];
	ld.shared.u32 	%r742, [%r7+8192];
	ld.shared.u32 	%r743, [%r12+2304];
	add.s32 	%r744, %r743, %r741;
	min.s32 	%r1508, %r742, %r744;
	bra.uni 	$L__BB1_119;
$L__BB1_118:
	ld.shared.u32 	%r745, [%r10+8228];
	ld.shared.u32 	%r746, [%r7+8192];
	ld.shared.u32 	%r747, [%r11+2304];
	add.s32 	%r748, %r747, %r745;
	min.s32 	%r1508, %r746, %r748;
$L__BB1_119:
	setp.eq.s32 	%p42, %r4, 0;
	st.shared.u32 	[%r7+8192], %r1508;
	@%p42 bra 	$L__BB1_121;
	ld.shared.u32 	%r749, [%r9+8228];
	ld.shared.u32 	%r750, [%r7+8320];
	ld.shared.u32 	%r751, [%r12+2432];
	add.s32 	%r752, %r751, %r749;
	min.s32 	%r1509, %r750, %r752;
	bra.uni 	$L__BB1_122;
$L__BB1_121:
	ld.shared.u32 	%r753, [%r10+8228];
	ld.shared.u32 	%r754, [%r7+8320];
	ld.shared.u32 	%r755, [%r11+2432];
	add.s32 	%r756, %r755, %r753;
	min.s32 	%r1509, %r754, %r756;
$L__BB1_122:
	setp.eq.s32 	%p43, %r4, 0;
	st.shared.u32 	[%r7+8320], %r1509;
	bar.sync 	0;
	@%p43 bra 	$L__BB1_124;
	ld.shared.u32 	%r757, [%r9+40];
	ld.shared.u32 	%r758, [%r7];
	ld.shared.u32 	%r759, [%r12+2560];
	add.s32 	%r760, %r759, %r757;
	min.s32 	%r1510, %r758, %r760;
	bra.uni 	$L__BB1_125;
$L__BB1_124:
	ld.shared.u32 	%r761, [%r10+40];
	ld.shared.u32 	%r762, [%r7];
	ld.shared.u32 	%r763, [%r11+2560];
	add.s32 	%r764, %r763, %r761;
	min.s32 	%r1510, %r762, %r764;
$L__BB1_125:
	setp.eq.s32 	%p44, %r4, 0;
	st.shared.u32 	[%r7], %r1510;
	@%p44 bra 	$L__BB1_127;
	ld.shared.u32 	%r765, [%r9+40];
	ld.shared.u32 	%r766, [%r7+128];
	ld.shared.u32 	%r767, [%r12+2688];
	add.s32 	%r768, %r767, %r765;
	min.s32 	%r1511, %r766, %r768;
	bra.uni 	$L__BB1_128;
$L__BB1_127:
	ld.shared.u32 	%r769, [%r10+40];
	ld.shared.u32 	%r770, [%r7+128];
	ld.shared.u32 	%r771, [%r11+2688];
	add.s32 	%r772, %r771, %r769;
	min.s32 	%r1511, %r770, %r772;
$L__BB1_128:
	setp.eq.s32 	%p45, %r4, 0;
	st.shared.u32 	[%r7+128], %r1511;
	@%p45 bra 	$L__BB1_130;
	ld.shared.u32 	%r773, [%r9+8232];
	ld.shared.u32 	%r774, [%r7+8192];
	ld.shared.u32 	%r775, [%r12+2560];
	add.s32 	%r776, %r775, %r773;
	min.s32 	%r1512, %r774, %r776;
	bra.uni 	$L__BB1_131;
$L__BB1_130:
	ld.shared.u32 	%r777, [%r10+8232];
	ld.shared.u32 	%r778, [%r7+8192];
	ld.shared.u32 	%r779, [%r11+2560];
	add.s32 	%r780, %r779, %r777;
	min.s32 	%r1512, %r778, %r780;
$L__BB1_131:
	setp.eq.s32 	%p46, %r4, 0;
	st.shared.u32 	[%r7+8192], %r1512;
	@%p46 bra 	$L__BB1_133;
	ld.shared.u32 	%r781, [%r9+8232];
	ld.shared.u32 	%r782, [%r7+8320];
	ld.shared.u32 	%r783, [%r12+2688];
	add.s32 	%r784, %r783, %r781;
	min.s32 	%r1513, %r782, %r784;
	bra.uni 	$L__BB1_134;
$L__BB1_133:
	ld.shared.u32 	%r785, [%r10+8232];
	ld.shared.u32 	%r786, [%r7+8320];
	ld.shared.u32 	%r787, [%r11+2688];
	add.s32 	%r788, %r787, %r785;
	min.s32 	%r1513, %r786, %r788;
$L__BB1_134:
	setp.eq.s32 	%p47, %r4, 0;
	st.shared.u32 	[%r7+8320], %r1513;
	bar.sync 	0;
	@%p47 bra 	$L__BB1_136;
	ld.shared.u32 	%r789, [%r9+44];
	ld.shared.u32 	%r790, [%r7];
	ld.shared.u32 	%r791, [%r12+2816];
	add.s32 	%r792, %r791, %r789;
	min.s32 	%r1514, %r790, %r792;
	bra.uni 	$L__BB1_137;
$L__BB1_136:
	ld.shared.u32 	%r793, [%r10+44];
	ld.shared.u32 	%r794, [%r7];
	ld.shared.u32 	%r795, [%r11+2816];
	add.s32 	%r796, %r795, %r793;
	min.s32 	%r1514, %r794, %r796;
$L__BB1_137:
	setp.eq.s32 	%p48, %r4, 0;
	st.shared.u32 	[%r7], %r1514;
	@%p48 bra 	$L__BB1_139;
	ld.shared.u32 	%r797, [%r9+44];
	ld.shared.u32 	%r798, [%r7+128];
	ld.shared.u32 	%r799, [%r12+2944];
	add.s32 	%r800, %r799, %r797;
	min.s32 	%r1515, %r798, %r800;
	bra.uni 	$L__BB1_140;
$L__BB1_139:
	ld.shared.u32 	%r801, [%r10+44];
	ld.shared.u32 	%r802, [%r7+128];
	ld.shared.u32 	%r803, [%r11+2944];
	add.s32 	%r804, %r803, %r801;
	min.s32 	%r1515, %r802, %r804;
$L__BB1_140:
	setp.eq.s32 	%p49, %r4, 0;
	st.shared.u32 	[%r7+128], %r1515;
	@%p49 bra 	$L__BB1_142;
	ld.shared.u32 	%r805, [%r9+8236];
	ld.shared.u32 	%r806, [%r7+8192];
	ld.shared.u32 	%r807, [%r12+2816];
	add.s32 	%r808, %r807, %r805;
	min.s32 	%r1516, %r806, %r808;
	bra.uni 	$L__BB1_143;
$L__BB1_142:
	ld.shared.u32 	%r809, [%r10+8236];
	ld.shared.u32 	%r810, [%r7+8192];
	ld.shared.u32 	%r811, [%r11+2816];
	add.s32 	%r812, %r811, %r809;
	min.s32 	%r1516, %r810, %r812;
$L__BB1_143:
	setp.eq.s32 	%p50, %r4, 0;
	st.shared.u32 	[%r7+8192], %r1516;
	@%p50 bra 	$L__BB1_145;
	ld.shared.u32 	%r813, [%r9+8236];
	ld.shared.u32 	%r814, [%r7+8320];
	ld.shared.u32 	%r815, [%r12+2944];
	add.s32 	%r816, %r815, %r813;
	min.s32 	%r1517, %r814, %r816;
	bra.uni 	$L__BB1_146;
$L__BB1_145:
	ld.shared.u32 	%r817, [%r10+8236];
	ld.shared.u32 	%r818, [%r7+8320];
	ld.shared.u32 	%r819, [%r11+2944];
	add.s32 	%r820, %r819, %r817;
	min.s32 	%r1517, %r818, %r820;
$L__BB1_146:
	setp.eq.s32 	%p51, %r4, 0;
	st.shared.u32 	[%r7+8320], %r1517;
	bar.sync 	0;
	@%p51 bra 	$L__BB1_148;
	ld.shared.u32 	%r821, [%r9+48];
	ld.shared.u32 	%r822, [%r7];
	ld.shared.u32 	%r823, [%r12+3072];
	add.s32 	%r824, %r823, %r821;
	min.s32 	%r1518, %r822, %r824;
	bra.uni 	$L__BB1_149;
$L__BB1_148:
	ld.shared.u32 	%r825, [%r10+48];
	ld.shared.u32 	%r826, [%r7];
	ld.shared.u32 	%r827, [%r11+3072];
	add.s32 	%r828, %r827, %r825;
	min.s32 	%r1518, %r826, %r828;
$L__BB1_149:
	setp.eq.s32 	%p52, %r4, 0;
	st.shared.u32 	[%r7], %r1518;
	@%p52 bra 	$L__BB1_151;
	ld.shared.u32 	%r829, [%r9+48];
	ld.shared.u32 	%r830, [%r7+128];
	ld.shared.u32 	%r831, [%r12+3200];
	add.s32 	%r832, %r831, %r829;
	min.s32 	%r1519, %r830, %r832;
	bra.uni 	$L__BB1_152;
$L__BB1_151:
	ld.shared.u32 	%r833, [%r10+48];
	ld.shared.u32 	%r834, [%r7+128];
	ld.shared.u32 	%r835, [%r11+3200];
	add.s32 	%r836, %r835, %r833;
	min.s32 	%r1519, %r834, %r836;
$L__BB1_152:
	setp.eq.s32 	%p53, %r4, 0;
	st.shared.u32 	[%r7+128], %r1519;
	@%p53 bra 	$L__BB1_154;
	ld.shared.u32 	%r837, [%r9+8240];
	ld.shared.u32 	%r838, [%r7+8192];
	ld.shared.u32 	%r839, [%r12+3072];
	add.s32 	%r840, %r839, %r837;
	min.s32 	%r1520, %r838, %r840;
	bra.uni 	$L__BB1_155;
$L__BB1_154:
	ld.shared.u32 	%r841, [%r10+8240];
	ld.shared.u32 	%r842, [%r7+8192];
	ld.shared.u32 	%r843, [%r11+3072];
	add.s32 	%r844, %r843, %r841;
	min.s32 	%r1520, %r842, %r844;
$L__BB1_155:
	setp.eq.s32 	%p54, %r4, 0;
	st.shared.u32 	[%r7+8192], %r1520;
	@%p54 bra 	$L__BB1_157;
	ld.shared.u32 	%r845, [%r9+8240];
	ld.shared.u32 	%r846, [%r7+8320];
	ld.shared.u32 	%r847, [%r12+3200];
	add.s32 	%r848, %r847, %r845;
	min.s32 	%r1521, %r846, %r848;
	bra.uni 	$L__BB1_158;
$L__BB1_157:
	ld.shared.u32 	%r849, [%r10+8240];
	ld.shared.u32 	%r850, [%r7+8320];
	ld.shared.u32 	%r851, [%r11+3200];
	add.s32 	%r852, %r851, %r849;
	min.s32 	%r1521, %r850, %r852;
$L__BB1_158:
	setp.eq.s32 	%p55, %r4, 0;
	st.shared.u32 	[%r7+8320], %r1521;
	bar.sync 	0;
	@%p55 bra 	$L__BB1_160;
	ld.shared.u32 	%r853, [%r9+52];
	ld.shared.u32 	%r854, [%r7];
	ld.shared.u32 	%r855, [%r12+3328];
	add.s32 	%r856, %r855, %r853;
	min.s32 	%r1522, %r854, %r856;
	bra.uni 	$L__BB1_161;
$L__BB1_160:
	ld.shared.u32 	%r857, [%r10+52];
	ld.shared.u32 	%r858, [%r7];
	ld.shared.u32 	%r859, [%r11+3328];
	add.s32 	%r860, %r859, %r857;
	min.s32 	%r1522, %r858, %r860;
$L__BB1_161:
	setp.eq.s32 	%p56, %r4, 0;
	st.shared.u32 	[%r7], %r1522;
	@%p56 bra 	$L__BB1_163;
	ld.shared.u32 	%r861, [%r9+52];
	ld.shared.u32 	%r862, [%r7+128];
	ld.shared.u32 	%r863, [%r12+3456];
	add.s32 	%r864, %r863, %r861;
	min.s32 	%r1523, %r862, %r864;
	bra.uni 	$L__BB1_164;
$L__BB1_163:
	ld.shared.u32 	%r865, [%r10+52];
	ld.shared.u32 	%r866, [%r7+128];
	ld.shared.u32 	%r867, [%r11+3456];
	add.s32 	%r868, %r867, %r865;
	min.s32 	%r1523, %r866, %r868;
$L__BB1_164:
	setp.eq.s32 	%p57, %r4, 0;
	st.shared.u32 	[%r7+128], %r1523;
	@%p57 bra 	$L__BB1_166;
	ld.shared.u32 	%r869, [%r9+8244];
	ld.shared.u32 	%r870, [%r7+8192];
	ld.shared.u32 	%r871, [%r12+3328];
	add.s32 	%r872, %r871, %r869;
	min.s32 	%r1524, %r870, %r872;
	bra.uni 	$L__BB1_167;
$L__BB1_166:
	ld.shared.u32 	%r873, [%r10+8244];
	ld.shared.u32 	%r874, [%r7+8192];
	ld.shared.u32 	%r875, [%r11+3328];
	add.s32 	%r876, %r875, %r873;
	min.s32 	%r1524, %r874, %r876;
$L__BB1_167:
	setp.eq.s32 	%p58, %r4, 0;
	st.shared.u32 	[%r7+8192], %r1524;
	@%p58 bra 	$L__BB1_169;
	ld.shared.u32 	%r877, [%r9+8244];
	ld.shared.u32 	%r878, [%r7+8320];
	ld.shared.u32 	%r879, [%r12+3456];
	add.s32 	%r880, %r879, %r877;
	min.s32 	%r1525, %r878, %r880;
	bra.uni 	$L__BB1_170;
$L__BB1_169:
	ld.shared.u32 	%r881, [%r10+8244];
	ld.shared.u32 	%r882, [%r7+8320];
	ld.shared.u32 	%r883, [%r11+3456];
	add.s32 	%r884, %r883, %r881;
	min.s32 	%r1525, %r882, %r884;
$L__BB1_170:
	setp.eq.s32 	%p59, %r4, 0;
	st.shared.u32 	[%r7+8320], %r1525;
	bar.sync 	0;
	@%p59 bra 	$L__BB1_172;
	ld.shared.u32 	%r885, [%r9+56];
	ld.shared.u32 	%r886, [%r7];
	ld.shared.u32 	%r887, [%r12+3584];
	add.s32 	%r888, %r887, %r885;
	min.s32 	%r1526, %r886, %r888;
	bra.uni 	$L__BB1_173;
$L__BB1_172:
	ld.shared.u32 	%r889, [%r10+56];
	ld.shared.u32 	%r890, [%r7];
	ld.shared.u32 	%r891, [%r11+3584];
	add.s32 	%r892, %r891, %r889;
	min.s32 	%r1526, %r890, %r892;
$L__BB1_173:
	setp.eq.s32 	%p60, %r4, 0;
	st.shared.u32 	[%r7], %r1526;
	@%p60 bra 	$L__BB1_175;
	ld.shared.u32 	%r893, [%r9+56];
	ld.shared.u32 	%r894, [%r7+128];
	ld.shared.u32 	%r895, [%r12+3712];
	add.s32 	%r896, %r895, %r893;
	min.s32 	%r1527, %r894, %r896;
	bra.uni 	$L__BB1_176;
$L__BB1_175:
	ld.shared.u32 	%r897, [%r10+56];
	ld.shared.u32 	%r898, [%r7+128];
	ld.shared.u32 	%r899, [%r11+3712];
	add.s32 	%r900, %r899, %r897;
	min.s32 	%r1527, %r898, %r900;
$L__BB1_176:
	setp.eq.s32 	%p61, %r4, 0;
	st.shared.u32 	[%r7+128], %r1527;
	@%p61 bra 	$L__BB1_178;
	ld.shared.u32 	%r901, [%r9+8248];
	ld.shared.u32 	%r902, [%r7+8192];
	ld.shared.u32 	%r903, [%r12+3584];
	add.s32 	%r904, %r903, %r901;
	min.s32 	%r1528, %r902, %r904;
	bra.uni 	$L__BB1_179;
$L__BB1_178:
	ld.shared.u32 	%r905, [%r10+8248];
	ld.shared.u32 	%r906, [%r7+8192];
	ld.shared.u32 	%r907, [%r11+3584];
	add.s32 	%r908, %r907, %r905;
	min.s32 	%r1528, %r906, %r908;
$L__BB1_179:
	setp.eq.s32 	%p62, %r4, 0;
	st.shared.u32 	[%r7+8192], %r1528;
	@%p62 bra 	$L__BB1_181;
	ld.shared.u32 	%r909, [%r9+8248];
	ld.shared.u32 	%r910, [%r7+8320];
	ld.shared.u32 	%r911, [%r12+3712];
	add.s32 	%r912, %r911, %r909;
	min.s32 	%r1529, %r910, %r912;
	bra.uni 	$L__BB1_182;
$L__BB1_181:
	ld.shared.u32 	%r913, [%r10+8248];
	ld.shared.u32 	%r914, [%r7+8320];
	ld.shared.u32 	%r915, [%r11+3712];
	add.s32 	%r916, %r915, %r913;
	min.s32 	%r1529, %r914, %r916;
$L__BB1_182:
	setp.eq.s32 	%p63, %r4, 0;
	st.shared.u32 	[%r7+8320], %r1529;
	bar.sync 	0;
	@%p63 bra 	$L__BB1_184;
	ld.shared.u32 	%r917, [%r9+60];
	ld.shared.u32 	%r918, [%r7];
	ld.shared.u32 	%r919, [%r12+3840];
	add.s32 	%r920, %r919, %r917;
	min.s32 	%r1530, %r918, %r920;
	bra.uni 	$L__BB1_185;
$L__BB1_184:
	ld.shared.u32 	%r921, [%r10+60];
	ld.shared.u32 	%r922, [%r7];
	ld.shared.u32 	%r923, [%r11+3840];
	add.s32 	%r924, %r923, %r921;
	min.s32 	%r1530, %r922, %r924;
$L__BB1_185:
	setp.eq.s32 	%p64, %r4, 0;
	st.shared.u32 	[%r7], %r1530;
	@%p64 bra 	$L__BB1_187;
	ld.shared.u32 	%r925, [%r9+60];
	ld.shared.u32 	%r926, [%r7+128];
	ld.shared.u32 	%r927, [%r12+3968];
	add.s32 	%r928, %r927, %r925;
	min.s32 	%r1531, %r926, %r928;
	bra.uni 	$L__BB1_188;
$L__BB1_187:
	ld.shared.u32 	%r929, [%r10+60];
	ld.shared.u32 	%r930, [%r7+128];
	ld.shared.u32 	%r931, [%r11+3968];
	add.s32 	%r932, %r931, %r929;
	min.s32 	%r1531, %r930, %r932;
$L__BB1_188:
	setp.eq.s32 	%p65, %r4, 0;
	st.shared.u32 	[%r7+128], %r1531;
	@%p65 bra 	$L__BB1_190;
	ld.shared.u32 	%r933, [%r9+8252];
	ld.shared.u32 	%r934, [%r7+8192];
	ld.shared.u32 	%r935, [%r12+3840];
	add.s32 	%r936, %r935, %r933;
	min.s32 	%r1532, %r934, %r936;
	bra.uni 	$L__BB1_191;
$L__BB1_190:
	ld.shared.u32 	%r937, [%r10+8252];
	ld.shared.u32 	%r938, [%r7+8192];
	ld.shared.u32 	%r939, [%r11+3840];
	add.s32 	%r940, %r939, %r937;
	min.s32 	%r1532, %r938, %r940;
$L__BB1_191:
	setp.eq.s32 	%p66, %r4, 0;
	st.shared.u32 	[%r7+8192], %r1532;
	@%p66 bra 	$L__BB1_193;
	ld.shared.u32 	%r941, [%r9+8252];
	ld.shared.u32 	%r942, [%r7+8320];
	ld.shared.u32 	%r943, [%r12+3968];
	add.s32 	%r944, %r943, %r941;
	min.s32 	%r1533, %r942, %r944;
	bra.uni 	$L__BB1_194;
$L__BB1_193:
	ld.shared.u32 	%r945, [%r10+8252];
	ld.shared.u32 	%r946, [%r7+8320];
	ld.shared.u32 	%r947, [%r11+3968];
	add.s32 	%r948, %r947, %r945;
	min.s32 	%r1533, %r946, %r948;
$L__BB1_194:
	setp.eq.s32 	%p67, %r4, 0;
	st.shared.u32 	[%r7+8320], %r1533;
	bar.sync 	0;
	@%p67 bra 	$L__BB1_196;
	ld.shared.u32 	%r949, [%r9+64];
	ld.shared.u32 	%r950, [%r7];
	ld.shared.u32 	%r951, [%r12+4096];
	add.s32 	%r952, %r951, %r949;
	min.s32 	%r1534, %r950, %r952;
	bra.uni 	$L__BB1_197;
$L__BB1_196:
	ld.shared.u32 	%r953, [%r10+64];
	ld.shared.u32 	%r954, [%r7];
	ld.shared.u32 	%r955, [%r11+4096];
	add.s32 	%r956, %r955, %r953;
	min.s32 	%r1534, %r954, %r956;
$L__BB1_197:
	setp.eq.s32 	%p68, %r4, 0;
	st.shared.u32 	[%r7], %r1534;
	@%p68 bra 	$L__BB1_199;
	ld.shared.u32 	%r957, [%r9+64];
	ld.shared.u32 	%r958, [%r7+128];
	ld.shared.u32 	%r959, [%r12+4224];
	add.s32 	%r960, %r959, %r957;
	min.s32 	%r1535, %r958, %r960;
	bra.uni 	$L__BB1_200;
$L__BB1_199:
	ld.shared.u32 	%r961, [%r10+64];
	ld.shared.u32 	%r962, [%r7+128];
	ld.shared.u32 	%r963, [%r11+4224];
	add.s32 	%r964, %r963, %r961;
	min.s32 	%r1535, %r962, %r964;
$L__BB1_200:
	setp.eq.s32 	%p69, %r4, 0;
	st.shared.u32 	[%r7+128], %r1535;
	@%p69 bra 	$L__BB1_202;
	ld.shared.u32 	%r965, [%r9+8256];
	ld.shared.u32 	%r966, [%r7+8192];
	ld.shared.u32 	%r967, [%r12+4096];
	add.s32 	%r968, %r967, %r965;
	min.s32 	%r1536, %r966, %r968;
	bra.uni 	$L__BB1_203;
$L__BB1_202:
	ld.shared.u32 	%r969, [%r10+8256];
	ld.shared.u32 	%r970, [%r7+8192];
	ld.shared.u32 	%r971, [%r11+4096];
	add.s32 	%r972, %r971, %r969;
	min.s32 	%r1536, %r970, %r972;
$L__BB1_203:
	setp.eq.s32 	%p70, %r4, 0;
	st.shared.u32 	[%r7+8192], %r1536;
	@%p70 bra 	$L__BB1_205;
	ld.shared.u32 	%r973, [%r9+8256];
	ld.shared.u32 	%r974, [%r7+8320];
	ld.shared.u32 	%r975, [%r12+4224];
	add.s32 	%r976, %r975, %r973;
	min.s32 	%r1537, %r974, %r976;
	bra.uni 	$L__BB1_206;
$L__BB1_205:
	ld.shared.u32 	%r977, [%r10+8256];
	ld.shared.u32 	%r978, [%r7+8320];
	ld.shared.u32 	%r979, [%r11+4224];
	add.s32 	%r980, %r979, %r977;
	min.s32 	%r1537, %r978, %r980;
$L__BB1_206:
	setp.eq.s32 	%p71, %r4, 0;
	st.shared.u32 	[%r7+8320], %r1537;
	bar.sync 	0;
	@%p71 bra 	$L__BB1_208;
	ld.shared.u32 	%r981, [%r9+68];
	ld.shared.u32 	%r982, [%r7];
	ld.shared.u32 	%r983, [%r12+4352];
	add.s32 	%r984, %r983, %r981;
	min.s32 	%r1538, %r982, %r984;
	bra.uni 	$L__BB1_209;
$L__BB1_208:
	ld.shared.u32 	%r985, [%r10+68];
	ld.shared.u32 	%r986, [%r7];
	ld.shared.u32 	%r987, [%r11+4352];
	add.s32 	%r988, %r987, %r985;
	min.s32 	%r1538, %r986, %r988;
$L__BB1_209:
	setp.eq.s32 	%p72, %r4, 0;
	st.shared.u32 	[%r7], %r1538;
	@%p72 bra 	$L__BB1_211;
	ld.shared.u32 	%r989, [%r9+68];
	ld.shared.u32 	%r990, [%r7+128];
	ld.shared.u32 	%r991, [%r12+4480];
	add.s32 	%r992, %r991, %r989;
	min.s32 	%r1539, %r990, %r992;
	bra.uni 	$L__BB1_212;
$L__BB1_211:
	ld.shared.u32 	%r993, [%r10+68];
	ld.shared.u32 	%r994, [%r7+128];
	ld.shared.u32 	%r995, [%r11+4480];
	add.s32 	%r996, %r995, %r993;
	min.s32 	%r1539, %r994, %r996;
$L__BB1_212:
	setp.eq.s32 	%p73, %r4, 0;
	st.shared.u32 	[%r7+128], %r1539;
	@%p73 bra 	$L__BB1_214;
	ld.shared.u32 	%r997, [%r9+8260];
	ld.shared.u32 	%r998, [%r7+8192];
	ld.shared.u32 	%r999, [%r12+4352];
	add.s32 	%r1000, %r999, %r997;
	min.s32 	%r1540, %r998, %r1000;
	bra.uni 	$L__BB1_215;
$L__BB1_214:
	ld.shared.u32 	%r1001, [%r10+8260];
	ld.shared.u32 	%r1002, [%r7+8192];
	ld.shared.u32 	%r1003, [%r11+4352];
	add.s32 	%r1004, %r1003, %r1001;
	min.s32 	%r1540, %r1002, %r1004;
$L__BB1_215:
	setp.eq.s32 	%p74, %r4, 0;
	st.shared.u32 	[%r7+8192], %r1540;
	@%p74 bra 	$L__BB1_217;
	ld.shared.u32 	%r1005, [%r9+8260];
	ld.shared.u32 	%r1006, [%r7+8320];
	ld.shared.u32 	%r1007, [%r12+4480];
	add.s32 	%r1008, %r1007, %r1005;
	min.s32 	%r1541, %r1006, %r1008;
	bra.uni 	$L__BB1_218;
$L__BB1_217:
	ld.shared.u32 	%r1009, [%r10+8260];
	ld.shared.u32 	%r1010, [%r7+8320];
	ld.shared.u32 	%r1011, [%r11+4480];
	add.s32 	%r1012, %r1011, %r1009;
	min.s32 	%r1541, %r1010, %r1012;
$L__BB1_218:
	setp.eq.s32 	%p75, %r4, 0;
	st.shared.u32 	[%r7+8320], %r1541;
	bar.sync 	0;
	@%p75 bra 	$L__BB1_220;
	ld.shared.u32 	%r1013, [%r9+72];
	ld.shared.u32 	%r1014, [%r7];
	ld.shared.u32 	%r1015, [%r12+4608];
	add.s32 	%r1016, %r1015, %r1013;
	min.s32 	%r1542, %r1014, %r1016;
	bra.uni 	$L__BB1_221;
$L__BB1_220:
	ld.shared.u32 	%r1017, [%r10+72];
	ld.shared.u32 	%r1018, [%r7];
	ld.shared.u32 	%r1019, [%r11+4608];
	add.s32 	%r1020, %r1019, %r1017;
	min.s32 	%r1542, %r1018, %r1020;
$L__BB1_221:
	setp.eq.s32 	%p76, %r4, 0;
	st.shared.u32 	[%r7], %r1542;
	@%p76 bra 	$L__BB1_223;
	ld.shared.u32 	%r1021, [%r9+72];
	ld.shared.u32 	%r1022, [%r7+128];
	ld.shared.u32 	%r1023, [%r12+4736];
	add.s32 	%r1024, %r1023, %r1021;
	min.s32 	%r1543, %r1022, %r1024;
	bra.uni 	$L__BB1_224;
$L__BB1_223:
	ld.shared.u32 	%r1025, [%r10+72];
	ld.shared.u32 	%r1026, [%r7+128];
	ld.shared.u32 	%r1027, [%r11+4736];
	add.s32 	%r1028, %r1027, %r1025;
	min.s32 	%r1543, %r1026, %r1028;
$L__BB1_224:
	setp.eq.s32 	%p77, %r4, 0;
	st.shared.u32 	[%r7+128], %r1543;
	@%p77 bra 	$L__BB1_226;
	ld.shared.u32 	%r1029, [%r9+8264];
	ld.shared.u32 	%r1030, [%r7+8192];
	ld.shared.u32 	%r1031, [%r12+4608];
	add.s32 	%r1032, %r1031, %r1029;
	min.s32 	%r1544, %r1030, %r1032;
	bra.uni 	$L__BB1_227;
$L__BB1_226:
	ld.shared.u32 	%r1033, [%r10+8264];
	ld.shared.u32 	%r1034, [%r7+8192];
	ld.shared.u32 	%r1035, [%r11+4608];
	add.s32 	%r1036, %r1035, %r1033;
	min.s32 	%r1544, %r1034, %r1036;
$L__BB1_227:
	setp.eq.s32 	%p78, %r4, 0;
	st.shared.u32 	[%r7+8192], %r1544;
	@%p78 bra 	$L__BB1_229;
	ld.shared.u32 	%r1037, [%r9+8264];
	ld.shared.u32 	%r1038, [%r7+8320];
	ld.shared.u32 	%r1039, [%r12+4736];
	add.s32 	%r1040, %r1039, %r1037;
	min.s32 	%r1545, %r1038, %r1040;
	bra.uni 	$L__BB1_230;
$L__BB1_229:
	ld.shared.u32 	%r1041, [%r10+8264];
	ld.shared.u32 	%r1042, [%r7+8320];
	ld.shared.u32 	%r1043, [%r11+4736];
	add.s32 	%r1044, %r1043, %r1041;
	min.s32 	%r1545, %r1042, %r1044;
$L__BB1_230:
	setp.eq.s32 	%p79, %r4, 0;
	st.shared.u32 	[%r7+8320], %r1545;
	bar.sync 	0;
	@%p79 bra 	$L__BB1_232;
	ld.shared.u32 	%r1045, [%r9+76];
	ld.shared.u32 	%r1046, [%r7];
	ld.shared.u32 	%r1047, [%r12+4864];
	add.s32 	%r1048, %r1047, %r1045;
	min.s32 	%r1546, %r1046, %r1048;
	bra.uni 	$L__BB1_233;
$L__BB1_232:
	ld.shared.u32 	%r1049, [%r10+76];
	ld.shared.u32 	%r1050, [%r7];
	ld.shared.u32 	%r1051, [%r11+4864];
	add.s32 	%r1052, %r1051, %r1049;
	min.s32 	%r1546, %r1050, %r1052;
$L__BB1_233:
	setp.eq.s32 	%p80, %r4, 0;
	st.shared.u32 	[%r7], %r1546;
	@%p80 bra 	$L__BB1_235;
	ld.shared.u32 	%r1053, [%r9+76];
	ld.shared.u32 	%r1054, [%r7+128];
	ld.shared.u32 	%r1055, [%r12+4992];
	add.s32 	%r1056, %r1055, %r1053;
	min.s32 	%r1547, %r1054, %r1056;
	bra.uni 	$L__BB1_236;
$L__BB1_235:
	ld.shared.u32 	%r1057, [%r10+76];
	ld.shared.u32 	%r1058, [%r7+128];
	ld.shared.u32 	%r1059, [%r11+4992];
	add.s32 	%r1060, %r1059, %r1057;
	min.s32 	%r1547, %r1058, %r1060;
$L__BB1_236:
	setp.eq.s32 	%p81, %r4, 0;
	st.shared.u32 	[%r7+128], %r1547;
	@%p81 bra 	$L__BB1_238;
	ld.shared.u32 	%r1061, [%r9+8268];
	ld.shared.u32 	%r1062, [%r7+8192];
	ld.shared.u32 	%r1063, [%r12+4864];
	add.s32 	%r1064, %r1063, %r1061;
	min.s32 	%r1548, %r1062, %r1064;
	bra.uni 	$L__BB1_239;
$L__BB1_238:
	ld.shared.u32 	%r1065, [%r10+8268];
	ld.shared.u32 	%r1066, [%r7+8192];
	ld.shared.u32 	%r1067, [%r11+4864];
	add.s32 	%r1068, %r1067, %r1065;
	min.s32 	%r1548, %r1066, %r1068;
$L__BB1_239:
	setp.eq.s32 	%p82, %r4, 0;
	st.shared.u32 	[%r7+8192], %r1548;
	@%p82 bra 	$L__BB1_241;
	ld.shared.u32 	%r1069, [%r9+8268];
	ld.shared.u32 	%r1070, [%r7+8320];
	ld.shared.u32 	%r1071, [%r12+4992];
	add.s32 	%r1072, %r1071, %r1069;
	min.s32 	%r1549, %r1070, %r1072;
	bra.uni 	$L__BB1_242;
$L__BB1_241:
	ld.shared.u32 	%r1073, [%r10+8268];
	ld.shared.u32 	%r1074, [%r7+8320];
	ld.shared.u32 	%r1075, [%r11+4992];
	add.s32 	%r1076, %r1075, %r1073;
	min.s32 	%r1549, %r1074, %r1076;
$L__BB1_242:
	setp.eq.s32 	%p83, %r4, 0;
	st.shared.u32 	[%r7+8320], %r1549;
	bar.sync 	0;
	@%p83 bra 	$L__BB1_244;
	ld.shared.u32 	%r1077, [%r9+80];
	ld.shared.u32 	%r1078, [%r7];
	ld.shared.u32 	%r1079, [%r12+5120];
	add.s32 	%r1080, %r1079, %r1077;
	min.s32 	%r1550, %r1078, %r1080;
	bra.uni 	$L__BB1_245;
$L__BB1_244:
	ld.shared.u32 	%r1081, [%r10+80];
	ld.shared.u32 	%r1082, [%r7];
	ld.shared.u32 	%r1083, [%r11+5120];
	add.s32 	%r1084, %r1083, %r1081;
	min.s32 	%r1550, %r1082, %r1084;
$L__BB1_245:
	setp.eq.s32 	%p84, %r4, 0;
	st.shared.u32 	[%r7], %r1550;
	@%p84 bra 	$L__BB1_247;
	ld.shared.u32 	%r1085, [%r9+80];
	ld.shared.u32 	%r1086, [%r7+128];
	ld.shared.u32 	%r1087, [%r12+5248];
	add.s32 	%r1088, %r1087, %r1085;
	min.s32 	%r1551, %r1086, %r1088;
	bra.uni 	$L__BB1_248;
$L__BB1_247:
	ld.shared.u32 	%r1089, [%r10+80];
	ld.shared.u32 	%r1090, [%r7+128];
	ld.shared.u32 	%r1091, [%r11+5248];
	add.s32 	%r1092, %r1091, %r1089;
	min.s32 	%r1551, %r1090, %r1092;
$L__BB1_248:
	setp.eq.s32 	%p85, %r4, 0;
	st.shared.u32 	[%r7+128], %r1551;
	@%p85 bra 	$L__BB1_250;
	ld.shared.u32 	%r1093, [%r9+8272];
	ld.shared.u32 	%r1094, [%r7+8192];
	ld.shared.u32 	%r1095, [%r12+5120];
	add.s32 	%r1096, %r1095, %r1093;
	min.s32 	%r1552, %r1094, %r1096;
	bra.uni 	$L__BB1_251;
$L__BB1_250:
	ld.shared.u32 	%r1097, [%r10+8272];
	ld.shared.u32 	%r1098, [%r7+8192];
	ld.shared.u32 	%r1099, [%r11+5120];
	add.s32 	%r1100, %r1099, %r1097;
	min.s32 	%r1552, %r1098, %r1100;
$L__BB1_251:
	setp.eq.s32 	%p86, %r4, 0;
	st.shared.u32 	[%r7+8192], %r1552;
	@%p86 bra 	$L__BB1_253;
	ld.shared.u32 	%r1101, [%r9+8272];
	ld.shared.u32 	%r1102, [%r7+8320];
	ld.shared.u32 	%r1103, [%r12+5248];
	add.s32 	%r1104, %r1103, %r1101;
	min.s32 	%r1553, %r1102, %r1104;
	bra.uni 	$L__BB1_254;
$L__BB1_253:
	ld.shared.u32 	%r1105, [%r10+8272];
	ld.shared.u32 	%r1106, [%r7+8320];
	ld.shared.u32 	%r1107, [%r11+5248];
	add.s32 	%r1108, %r1107, %r1105;
	min.s32 	%r1553, %r1106, %r1108;
$L__BB1_254:
	setp.eq.s32 	%p87, %r4, 0;
	st.shared.u32 	[%r7+8320], %r1553;
	bar.sync 	0;
	@%p87 bra 	$L__BB1_256;
	ld.shared.u32 	%r1109, [%r9+84];
	ld.shared.u32 	%r1110, [%r7];
	ld.shared.u32 	%r1111, [%r12+5376];
	add.s32 	%r1112, %r1111, %r1109;
	min.s32 	%r1554, %r1110, %r1112;
	bra.uni 	$L__BB1_257;
$L__BB1_256:
	ld.shared.u32 	%r1113, [%r10+84];
	ld.shared.u32 	%r1114, [%r7];
	ld.shared.u32 	%r1115, [%r11+5376];
	add.s32 	%r1116, %r1115, %r1113;
	min.s32 	%r1554, %r1114, %r1116;
$L__BB1_257:
	setp.eq.s32 	%p88, %r4, 0;
	st.shared.u32 	[%r7], %r1554;
	@%p88 bra 	$L__BB1_259;
	ld.shared.u32 	%r1117, [%r9+84];
	ld.shared.u32 	%r1118, [%r7+128];
	ld.shared.u32 	%r1119, [%r12+5504];
	add.s32 	%r1120, %r1119, %r1117;
	min.s32 	%r1555, %r1118, %r1120;
	bra.uni 	$L__BB1_260;
$L__BB1_259:
	ld.shared.u32 	%r1121, [%r10+84];
	ld.shared.u32 	%r1122, [%r7+128];
	ld.shared.u32 	%r1123, [%r11+5504];
	add.s32 	%r1124, %r1123, %r1121;
	min.s32 	%r1555, %r1122, %r1124;
$L__BB1_260:
	setp.eq.s32 	%p89, %r4, 0;
	st.shared.u32 	[%r7+128], %r1555;
	@%p89 bra 	$L__BB1_262;
	ld.shared.u32 	%r1125, [%r9+8276];
	ld.shared.u32 	%r1126, [%r7+8192];
	ld.shared.u32 	%r1127, [%r12+5376];
	add.s32 	%r1128, %r1127, %r1125;
	min.s32 	%r1556, %r1126, %r1128;
	bra.uni 	$L__BB1_263;
$L__BB1_262:
	ld.shared.u32 	%r1129, [%r10+8276];
	ld.shared.u32 	%r1130, [%r7+8192];
	ld.shared.u32 	%r1131, [%r11+5376];
	add.s32 	%r1132, %r1131, %r1129;
	min.s32 	%r1556, %r1130, %r1132;
$L__BB1_263:
	setp.eq.s32 	%p90, %r4, 0;
	st.shared.u32 	[%r7+8192], %r1556;
	@%p90 bra 	$L__BB1_265;
	ld.shared.u32 	%r1133, [%r9+8276];
	ld.shared.u32 	%r1134, [%r7+8320];
	ld.shared.u32 	%r1135, [%r12+5504];
	add.s32 	%r1136, %r1135, %r1133;
	min.s32 	%r1557, %r1134, %r1136;
	bra.uni 	$L__BB1_266;
$L__BB1_265:
	ld.shared.u32 	%r1137, [%r10+8276];
	ld.shared.u32 	%r1138, [%r7+8320];
	ld.shared.u32 	%r1139, [%r11+5504];
	add.s32 	%r1140, %r1139, %r1137;
	min.s32 	%r1557, %r1138, %r1140;
$L__BB1_266:
	setp.eq.s32 	%p91, %r4, 0;
	st.shared.u32 	[%r7+8320], %r1557;
	bar.sync 	0;
	@%p91 bra 	$L__BB1_268;
	ld.shared.u32 	%r1141, [%r9+88];
	ld.shared.u32 	%r1142, [%r7];
	ld.shared.u32 	%r1143, [%r12+5632];
	add.s32 	%r1144, %r1143, %r1141;
	min.s32 	%r1558, %r1142, %r1144;
	bra.uni 	$L__BB1_269;
$L__BB1_268:
	ld.shared.u32 	%r1145, [%r10+88];
	ld.shared.u32 	%r1146, [%r7];
	ld.shared.u32 	%r1147, [%r11+5632];
	add.s32 	%r1148, %r1147, %r1145;
	min.s32 	%r1558, %r1146, %r1148;
$L__BB1_269:
	setp.eq.s32 	%p92, %r4, 0;
	st.shared.u32 	[%r7], %r1558;
	@%p92 bra 	$L__BB1_271;
	ld.shared.u32 	%r1149, [%r9+88];
	ld.shared.u32 	%r1150, [%r7+128];
	ld.shared.u32 	%r1151, [%r12+5760];
	add.s32 	%r1152, %r1151, %r1149;
	min.s32 	%r1559, %r1150, %r1152;
	bra.uni 	$L__BB1_272;
$L__BB1_271:
	ld.shared.u32 	%r1153, [%r10+88];
	ld.shared.u32 	%r1154, [%r7+128];
	ld.shared.u32 	%r1155, [%r11+5760];
	add.s32 	%r1156, %r1155, %r1153;
	min.s32 	%r1559, %r1154, %r1156;
$L__BB1_272:
	setp.eq.s32 	%p93, %r4, 0;
	st.shared.u32 	[%r7+128], %r1559;
	@%p93 bra 	$L__BB1_274;
	ld.shared.u32 	%r1157, [%r9+8280];
	ld.shared.u32 	%r1158, [%r7+8192];
	ld.shared.u32 	%r1159, [%r12+5632];
	add.s32 	%r1160, %r1159, %r1157;
	min.s32 	%r1560, %r1158, %r1160;
	bra.uni 	$L__BB1_275;
$L__BB1_274:
	ld.shared.u32 	%r1161, [%r10+8280];
	ld.shared.u32 	%r1162, [%r7+8192];
	ld.shared.u32 	%r1163, [%r11+5632];
	add.s32 	%r1164, %r1163, %r1161;
	min.s32 	%r1560, %r1162, %r1164;
$L__BB1_275:
	setp.eq.s32 	%p94, %r4, 0;
	st.shared.u32 	[%r7+8192], %r1560;
	@%p94 bra 	$L__BB1_277;
	ld.shared.u32 	%r1165, [%r9+8280];
	ld.shared.u32 	%r1166, [%r7+8320];
	ld.shared.u32 	%r1167, [%r12+5760];
	add.s32 	%r1168, %r1167, %r1165;
	min.s32 	%r1561, %r1166, %r1168;
	bra.uni 	$L__BB1_278;
$L__BB1_277:
	ld.shared.u32 	%r1169, [%r10+8280];
	ld.shared.u32 	%r1170, [%r7+8320];
	ld.shared.u32 	%r1171, [%r11+5760];
	add.s32 	%r1172, %r1171, %r1169;
	min.s32 	%r1561, %r1170, %r1172;
$L__BB1_278:
	setp.eq.s32 	%p95, %r4, 0;
	st.shared.u32 	[%r7+8320], %r1561;
	bar.sync 	0;
	@%p95 bra 	$L__BB1_280;
	ld.shared.u32 	%r1173, [%r9+92];
	ld.shared.u32 	%r1174, [%r7];
	ld.shared.u32 	%r1175, [%r12+5888];
	add.s32 	%r1176, %r1175, %r1173;
	min.s32 	%r1562, %r1174, %r1176;
	bra.uni 	$L__BB1_281;
$L__BB1_280:
	ld.shared.u32 	%r1177, [%r10+92];
	ld.shared.u32 	%r1178, [%r7];
	ld.shared.u32 	%r1179, [%r11+5888];
	add.s32 	%r1180, %r1179, %r1177;
	min.s32 	%r1562, %r1178, %r1180;
$L__BB1_281:
	setp.eq.s32 	%p96, %r4, 0;
	st.shared.u32 	[%r7], %r1562;
	@%p96 bra 	$L__BB1_283;
	ld.shared.u32 	%r1181, [%r9+92];
	ld.shared.u32 	%r1182, [%r7+128];
	ld.shared.u32 	%r1183, [%r12+6016];
	add.s32 	%r1184, %r1183, %r1181;
	min.s32 	%r1563, %r1182, %r1184;
	bra.uni 	$L__BB1_284;
$L__BB1_283:
	ld.shared.u32 	%r1185, [%r10+92];
	ld.shared.u32 	%r1186, [%r7+128];
	ld.shared.u32 	%r1187, [%r11+6016];
	add.s32 	%r1188, %r1187, %r1185;
	min.s32 	%r1563, %r1186, %r1188;
$L__BB1_284:
	setp.eq.s32 	%p97, %r4, 0;
	st.shared.u32 	[%r7+128], %r1563;
	@%p97 bra 	$L__BB1_286;
	ld.shared.u32 	%r1189, [%r9+8284];
	ld.shared.u32 	%r1190, [%r7+8192];
	ld.shared.u32 	%r1191, [%r12+5888];
	add.s32 	%r1192, %r1191, %r1189;
	min.s32 	%r1564, %r1190, %r1192;
	bra.uni 	$L__BB1_287;
$L__BB1_286:
	ld.shared.u32 	%r1193, [%r10+8284];
	ld.shared.u32 	%r1194, [%r7+8192];
	ld.shared.u32 	%r1195, [%r11+5888];
	add.s32 	%r1196, %r1195, %r1193;
	min.s32 	%r1564, %r1194, %r1196;
$L__BB1_287:
	setp.eq.s32 	%p98, %r4, 0;
	st.shared.u32 	[%r7+8192], %r1564;
	@%p98 bra 	$L__BB1_289;
	ld.shared.u32 	%r1197, [%r9+8284];
	ld.shared.u32 	%r1198, [%r7+8320];
	ld.shared.u32 	%r1199, [%r12+6016];
	add.s32 	%r1200, %r1199, %r1197;
	min.s32 	%r1565, %r1198, %r1200;
	bra.uni 	$L__BB1_290;
$L__BB1_289:
	ld.shared.u32 	%r1201, [%r10+8284];
	ld.shared.u32 	%r1202, [%r7+8320];
	ld.shared.u32 	%r1203, [%r11+6016];
	add.s32 	%r1204, %r1203, %r1201;
	min.s32 	%r1565, %r1202, %r1204;
$L__BB1_290:
	setp.eq.s32 	%p99, %r4, 0;
	st.shared.u32 	[%r7+8320], %r1565;
	bar.sync 	0;
	@%p99 bra 	$L__BB1_292;
	ld.shared.u32 	%r1205, [%r9+96];
	ld.shared.u32 	%r1206, [%r7];
	ld.shared.u32 	%r1207, [%r12+6144];
	add.s32 	%r1208, %r1207, %r1205;
	min.s32 	%r1566, %r1206, %r1208;
	bra.uni 	$L__BB1_293;
$L__BB1_292:
	ld.shared.u32 	%r1209, [%r10+96];
	ld.shared.u32 	%r1210, [%r7];
	ld.shared.u32 	%r1211, [%r11+6144];
	add.s32 	%r1212, %r1211, %r1209;
	min.s32 	%r1566, %r1210, %r1212;
$L__BB1_293:
	setp.eq.s32 	%p100, %r4, 0;
	st.shared.u32 	[%r7], %r1566;
	@%p100 bra 	$L__BB1_295;
	ld.shared.u32 	%r1213, [%r9+96];
	ld.shared.u32 	%r1214, [%r7+128];
	ld.shared.u32 	%r1215, [%r12+6272];
	add.s32 	%r1216, %r1215, %r1213;
	min.s32 	%r1567, %r1214, %r1216;
	bra.uni 	$L__BB1_296;
$L__BB1_295:
	ld.shared.u32 	%r1217, [%r10+96];
	ld.shared.u32 	%r1218, [%r7+128];
	ld.shared.u32 	%r1219, [%r11+6272];
	add.s32 	%r1220, %r1219, %r1217;
	min.s32 	%r1567, %r1218, %r1220;
$L__BB1_296:
	setp.eq.s32 	%p101, %r4, 0;
	st.shared.u32 	[%r7+128], %r1567;
	@%p101 bra 	$L__BB1_298;
	ld.shared.u32 	%r1221, [%r9+8288];
	ld.shared.u32 	%r1222, [%r7+8192];
	ld.shared.u32 	%r1223, [%r12+6144];
	add.s32 	%r1224, %r1223, %r1221;
	min.s32 	%r1568, %r1222, %r1224;
	bra.uni 	$L__BB1_299;
$L__BB1_298:
	ld.shared.u32 	%r1225, [%r10+8288];
	ld.shared.u32 	%r1226, [%r7+8192];
	ld.shared.u32 	%r1227, [%r11+6144];
	add.s32 	%r1228, %r1227, %r1225;
	min.s32 	%r1568, %r1226, %r1228;
$L__BB1_299:
	setp.eq.s32 	%p102, %r4, 0;
	st.shared.u32 	[%r7+8192], %r1568;
	@%p102 bra 	$L__BB1_301;
	ld.shared.u32 	%r1229, [%r9+8288];
	ld.shared.u32 	%r1230, [%r7+8320];
	ld.shared.u32 	%r1231, [%r12+6272];
	add.s32 	%r1232, %r1231, %r1229;
	min.s32 	%r1569, %r1230, %r1232;
	bra.uni 	$L__BB1_302;
$L__BB1_301:
	ld.shared.u32 	%r1233, [%r10+8288];
	ld.shared.u32 	%r1234, [%r7+8320];
	ld.shared.u32 	%r1235, [%r11+6272];
	add.s32 	%r1236, %r1235, %r1233;
	min.s32 	%r1569, %r1234, %r1236;
$L__BB1_302:
	setp.eq.s32 	%p103, %r4, 0;
	st.shared.u32 	[%r7+8320], %r1569;
	bar.sync 	0;
	@%p103 bra 	$L__BB1_304;
	ld.shared.u32 	%r1237, [%r9+100];
	ld.shared.u32 	%r1238, [%r7];
	ld.shared.u32 	%r1239, [%r12+6400];
	add.s32 	%r1240, %r1239, %r1237;
	min.s32 	%r1570, %r1238, %r1240;
	bra.uni 	$L__BB1_305;
$L__BB1_304:
	ld.shared.u32 	%r1241, [%r10+100];
	ld.shared.u32 	%r1242, [%r7];
	ld.shared.u32 	%r1243, [%r11+6400];
	add.s32 	%r1244, %r1243, %r1241;
	min.s32 	%r1570, %r1242, %r1244;
$L__BB1_305:
	setp.eq.s32 	%p104, %r4, 0;
	st.shared.u32 	[%r7], %r1570;
	@%p104 bra 	$L__BB1_307;
	ld.shared.u32 	%r1245, [%r9+100];
	ld.shared.u32 	%r1246, [%r7+128];
	ld.shared.u32 	%r1247, [%r12+6528];
	add.s32 	%r1248, %r1247, %r1245;
	min.s32 	%r1571, %r1246, %r1248;
	bra.uni 	$L__BB1_308;
$L__BB1_307:
	ld.shared.u32 	%r1249, [%r10+100];
	ld.shared.u32 	%r1250, [%r7+128];
	ld.shared.u32 	%r1251, [%r11+6528];
	add.s32 	%r1252, %r1251, %r1249;
	min.s32 	%r1571, %r1250, %r1252;
$L__BB1_308:
	setp.eq.s32 	%p105, %r4, 0;
	st.shared.u32 	[%r7+128], %r1571;
	@%p105 bra 	$L__BB1_310;
	ld.shared.u32 	%r1253, [%r9+8292];
	ld.shared.u32 	%r1254, [%r7+8192];
	ld.shared.u32 	%r1255, [%r12+6400];
	add.s32 	%r1256, %r1255, %r1253;
	min.s32 	%r1572, %r1254, %r1256;
	bra.uni 	$L__BB1_311;
$L__BB1_310:
	ld.shared.u32 	%r1257, [%r10+8292];
	ld.shared.u32 	%r1258, [%r7+8192];
	ld.shared.u32 	%r1259, [%r11+6400];
	add.s32 	%r1260, %r1259, %r1257;
	min.s32 	%r1572, %r1258, %r1260;
$L__BB1_311:
	setp.eq.s32 	%p106, %r4, 0;
	st.shared.u32 	[%r7+8192], %r1572;
	@%p106 bra 	$L__BB1_313;
	ld.shared.u32 	%r1261, [%r9+8292];
	ld.shared.u32 	%r1262, [%r7+8320];
	ld.shared.u32 	%r1263, [%r12+6528];
	add.s32 	%r1264, %r1263, %r1261;
	min.s32 	%r1573, %r1262, %r1264;
	bra.uni 	$L__BB1_314;
$L__BB1_313:
	ld.shared.u32 	%r1265, [%r10+8292];
	ld.shared.u32 	%r1266, [%r7+8320];
	ld.shared.u32 	%r1267, [%r11+6528];
	add.s32 	%r1268, %r1267, %r1265;
	min.s32 	%r1573, %r1266, %r1268;
$L__BB1_314:
	setp.eq.s32 	%p107, %r4, 0;
	st.shared.u32 	[%r7+8320], %r1573;
	bar.sync 	0;
	@%p107 bra 	$L__BB1_316;
	ld.shared.u32 	%r1269, [%r9+104];
	ld.shared.u32 	%r1270, [%r7];
	ld.shared.u32 	%r1271, [%r12+6656];
	add.s32 	%r1272, %r1271, %r1269;
	min.s32 	%r1574, %r1270, %r1272;
	bra.uni 	$L__BB1_317;
$L__BB1_316:
	ld.shared.u32 	%r1273, [%r10+104];
	ld.shared.u32 	%r1274, [%r7];
	ld.shared.u32 	%r1275, [%r11+6656];
	add.s32 	%r1276, %r1275, %r1273;
	min.s32 	%r1574, %r1274, %r1276;
$L__BB1_317:
	setp.eq.s32 	%p108, %r4, 0;
	st.shared.u32 	[%r7], %r1574;
	@%p108 bra 	$L__BB1_319;
	ld.shared.u32 	%r1277, [%r9+104];
	ld.shared.u32 	%r1278, [%r7+128];
	ld.shared.u32 	%r1279, [%r12+6784];
	add.s32 	%r1280, %r1279, %r1277;
	min.s32 	%r1575, %r1278, %r1280;
	bra.uni 	$L__BB1_320;
$L__BB1_319:
	ld.shared.u32 	%r1281, [%r10+104];
	ld.shared.u32 	%r1282, [%r7+128];
	ld.shared.u32 	%r1283, [%r11+6784];
	add.s32 	%r1284, %r1283, %r1281;
	min.s32 	%r1575, %r1282, %r1284;
$L__BB1_320:
	setp.eq.s32 	%p109, %r4, 0;
	st.shared.u32 	[%r7+128], %r1575;
	@%p109 bra 	$L__BB1_322;
	ld.shared.u32 	%r1285, [%r9+8296];
	ld.shared.u32 	%r1286, [%r7+8192];
	ld.shared.u32 	%r1287, [%r12+6656];
	add.s32 	%r1288, %r1287, %r1285;
	min.s32 	%r1576, %r1286, %r1288;
	bra.uni 	$L__BB1_323;
$L__BB1_322:
	ld.shared.u32 	%r1289, [%r10+8296];
	ld.shared.u32 	%r1290, [%r7+8192];
	ld.shared.u32 	%r1291, [%r11+6656];
	add.s32 	%r1292, %r1291, %r1289;
	min.s32 	%r1576, %r1290, %r1292;
$L__BB1_323:
	setp.eq.s32 	%p110, %r4, 0;
	st.shared.u32 	[%r7+8192], %r1576;
	@%p110 bra 	$L__BB1_325;
	ld.shared.u32 	%r1293, [%r9+8296];
	ld.shared.u32 	%r1294, [%r7+8320];
	ld.shared.u32 	%r1295, [%r12+6784];
	add.s32 	%r1296, %r1295, %r1293;
	min.s32 	%r1577, %r1294, %r1296;
	bra.uni 	$L__BB1_326;
$L__BB1_325:
	ld.shared.u32 	%r1297, [%r10+8296];
	ld.shared.u32 	%r1298, [%r7+8320];
	ld.shared.u32 	%r1299, [%r11+6784];
	add.s32 	%r1300, %r1299, %r1297;
	min.s32 	%r1577, %r1298, %r1300;
$L__BB1_326:
	setp.eq.s32 	%p111, %r4, 0;
	st.shared.u32 	[%r7+8320], %r1577;
	bar.sync 	0;
	@%p111 bra 	$L__BB1_328;
	ld.shared.u32 	%r1301, [%r9+108];
	ld.shared.u32 	%r1302, [%r7];
	ld.shared.u32 	%r1303, [%r12+6912];
	add.s32 	%r1304, %r1303, %r1301;
	min.s32 	%r1578, %r1302, %r1304;
	bra.uni 	$L__BB1_329;
$L__BB1_328:
	ld.shared.u32 	%r1305, [%r10+108];
	ld.shared.u32 	%r1306, [%r7];
	ld.shared.u32 	%r1307, [%r11+6912];
	add.s32 	%r1308, %r1307, %r1305;
	min.s32 	%r1578, %r1306, %r1308;
$L__BB1_329:
	setp.eq.s32 	%p112, %r4, 0;
	st.shared.u32 	[%r7], %r1578;
	@%p112 bra 	$L__BB1_331;
	ld.shared.u32 	%r1309, [%r9+108];
	ld.shared.u32 	%r1310, [%r7+128];
	ld.shared.u32 	%r1311, [%r12+7040];
	add.s32 	%r1312, %r1311, %r1309;
	min.s32 	%r1579, %r1310, %r1312;
	bra.uni 	$L__BB1_332;
$L__BB1_331:
	ld.shared.u32 	%r1313, [%r10+108];
	ld.shared.u32 	%r1314, [%r7+128];
	ld.shared.u32 	%r1315, [%r11+7040];
	add.s32 	%r1316, %r1315, %r1313;
	min.s32 	%r1579, %r1314, %r1316;
$L__BB1_332:
	setp.eq.s32 	%p113, %r4, 0;
	st.shared.u32 	[%r7+128], %r1579;
	@%p113 bra 	$L__BB1_334;
	ld.shared.u32 	%r1317, [%r9+8300];
	ld.shared.u32 	%r1318, [%r7+8192];
	ld.shared.u32 	%r1319, [%r12+6912];
	add.s32 	%r1320, %r1319, %r1317;
	min.s32 	%r1580, %r1318, %r1320;
	bra.uni 	$L__BB1_335;
$L__BB1_334:
	ld.shared.u32 	%r1321, [%r10+8300];
	ld.shared.u32 	%r1322, [%r7+8192];
	ld.shared.u32 	%r1323, [%r11+6912];
	add.s32 	%r1324, %r1323, %r1321;
	min.s32 	%r1580, %r1322, %r1324;
$L__BB1_335:
	setp.eq.s32 	%p114, %r4, 0;
	st.shared.u32 	[%r7+8192], %r1580;
	@%p114 bra 	$L__BB1_337;
	ld.shared.u32 	%r1325, [%r9+8300];
	ld.shared.u32 	%r1326, [%r7+8320];
	ld.shared.u32 	%r1327, [%r12+7040];
	add.s32 	%r1328, %r1327, %r1325;
	min.s32 	%r1581, %r1326, %r1328;
	bra.uni 	$L__BB1_338;
$L__BB1_337:
	ld.shared.u32 	%r1329, [%r10+8300];
	ld.shared.u32 	%r1330, [%r7+8320];
	ld.shared.u32 	%r1331, [%r11+7040];
	add.s32 	%r1332, %r1331, %r1329;
	min.s32 	%r1581, %r1330, %r1332;
$L__BB1_338:
	setp.eq.s32 	%p115, %r4, 0;
	st.shared.u32 	[%r7+8320], %r1581;
	bar.sync 	0;
	@%p115 bra 	$L__BB1_340;
	ld.shared.u32 	%r1333, [%r9+112];
	ld.shared.u32 	%r1334, [%r7];
	ld.shared.u32 	%r1335, [%r12+7168];
	add.s32 	%r1336, %r1335, %r1333;
	min.s32 	%r1582, %r1334, %r1336;
	bra.uni 	$L__BB1_341;
$L__BB1_340:
	ld.shared.u32 	%r1337, [%r10+112];
	ld.shared.u32 	%r1338, [%r7];
	ld.shared.u32 	%r1339, [%r11+7168];
	add.s32 	%r1340, %r1339, %r1337;
	min.s32 	%r1582, %r1338, %r1340;
$L__BB1_341:
	setp.eq.s32 	%p116, %r4, 0;
	st.shared.u32 	[%r7], %r1582;
	@%p116 bra 	$L__BB1_343;
	ld.shared.u32 	%r1341, [%r9+112];
	ld.shared.u32 	%r1342, [%r7+128];
	ld.shared.u32 	%r1343, [%r12+7296];
	add.s32 	%r1344, %r1343, %r1341;
	min.s32 	%r1583, %r1342, %r1344;
	bra.uni 	$L__BB1_344;
$L__BB1_343:
	ld.shared.u32 	%r1345, [%r10+112];
	ld.shared.u32 	%r1346, [%r7+128];
	ld.shared.u32 	%r1347, [%r11+7296];
	add.s32 	%r1348, %r1347, %r1345;
	min.s32 	%r1583, %r1346, %r1348;
$L__BB1_344:
	setp.eq.s32 	%p117, %r4, 0;
	st.shared.u32 	[%r7+128], %r1583;
	@%p117 bra 	$L__BB1_346;
	ld.shared.u32 	%r1349, [%r9+8304];
	ld.shared.u32 	%r1350, [%r7+8192];
	ld.shared.u32 	%r1351, [%r12+7168];
	add.s32 	%r1352, %r1351, %r1349;
	min.s32 	%r1584, %r1350, %r1352;
	bra.uni 	$L__BB1_347;
$L__BB1_346:
	ld.shared.u32 	%r1353, [%r10+8304];
	ld.shared.u32 	%r1354, [%r7+8192];
	ld.shared.u32 	%r1355, [%r11+7168];
	add.s32 	%r1356, %r1355, %r1353;
	min.s32 	%r1584, %r1354, %r1356;
$L__BB1_347:
	setp.eq.s32 	%p118, %r4, 0;
	st.shared.u32 	[%r7+8192], %r1584;
	@%p118 bra 	$L__BB1_349;
	ld.shared.u32 	%r1357, [%r9+8304];
	ld.shared.u32 	%r1358, [%r7+8320];
	ld.shared.u32 	%r1359, [%r12+7296];
	add.s32 	%r1360, %r1359, %r1357;
	min.s32 	%r1585, %r1358, %r1360;
	bra.uni 	$L__BB1_350;
$L__BB1_349:
	ld.shared.u32 	%r1361, [%r10+8304];
	ld.shared.u32 	%r1362, [%r7+8320];
	ld.shared.u32 	%r1363, [%r11+7296];
	add.s32 	%r1364, %r1363, %r1361;
	min.s32 	%r1585, %r1362, %r1364;
$L__BB1_350:
	setp.eq.s32 	%p119, %r4, 0;
	st.shared.u32 	[%r7+8320], %r1585;
	bar.sync 	0;
	@%p119 bra 	$L__BB1_352;
	ld.shared.u32 	%r1365, [%r9+116];
	ld.shared.u32 	%r1366, [%r7];
	ld.shared.u32 	%r1367, [%r12+7424];
	add.s32 	%r1368, %r1367, %r1365;
	min.s32 	%r1586, %r1366, %r1368;
	bra.uni 	$L__BB1_353;
$L__BB1_352:
	ld.shared.u32 	%r1369, [%r10+116];
	ld.shared.u32 	%r1370, [%r7];
	ld.shared.u32 	%r1371, [%r11+7424];
	add.s32 	%r1372, %r1371, %r1369;
	min.s32 	%r1586, %r1370, %r1372;
$L__BB1_353:
	setp.eq.s32 	%p120, %r4, 0;
	st.shared.u32 	[%r7], %r1586;
	@%p120 bra 	$L__BB1_355;
	ld.shared.u32 	%r1373, [%r9+116];
	ld.shared.u32 	%r1374, [%r7+128];
	ld.shared.u32 	%r1375, [%r12+7552];
	add.s32 	%r1376, %r1375, %r1373;
	min.s32 	%r1587, %r1374, %r1376;
	bra.uni 	$L__BB1_356;
$L__BB1_355:
	ld.shared.u32 	%r1377, [%r10+116];
	ld.shared.u32 	%r1378, [%r7+128];
	ld.shared.u32 	%r1379, [%r11+7552];
	add.s32 	%r1380, %r1379, %r1377;
	min.s32 	%r1587, %r1378, %r1380;
$L__BB1_356:
	setp.eq.s32 	%p121, %r4, 0;
	st.shared.u32 	[%r7+128], %r1587;
	@%p121 bra 	$L__BB1_358;
	ld.shared.u32 	%r1381, [%r9+8308];
	ld.shared.u32 	%r1382, [%r7+8192];
	ld.shared.u32 	%r1383, [%r12+7424];
	add.s32 	%r1384, %r1383, %r1381;
	min.s32 	%r1588, %r1382, %r1384;
	bra.uni 	$L__BB1_359;
$L__BB1_358:
	ld.shared.u32 	%r1385, [%r10+8308];
	ld.shared.u32 	%r1386, [%r7+8192];
	ld.shared.u32 	%r1387, [%r11+7424];
	add.s32 	%r1388, %r1387, %r1385;
	min.s32 	%r1588, %r1386, %r1388;
$L__BB1_359:
	setp.eq.s32 	%p122, %r4, 0;
	st.shared.u32 	[%r7+8192], %r1588;
	@%p122 bra 	$L__BB1_361;
	ld.shared.u32 	%r1389, [%r9+8308];
	ld.shared.u32 	%r1390, [%r7+8320];
	ld.shared.u32 	%r1391, [%r12+7552];
	add.s32 	%r1392, %r1391, %r1389;
	min.s32 	%r1589, %r1390, %r1392;
	bra.uni 	$L__BB1_362;
$L__BB1_361:
	ld.shared.u32 	%r1393, [%r10+8308];
	ld.shared.u32 	%r1394, [%r7+8320];
	ld.shared.u32 	%r1395, [%r11+7552];
	add.s32 	%r1396, %r1395, %r1393;
	min.s32 	%r1589, %r1394, %r1396;
$L__BB1_362:
	setp.eq.s32 	%p123, %r4, 0;
	st.shared.u32 	[%r7+8320], %r1589;
	bar.sync 	0;
	@%p123 bra 	$L__BB1_364;
	ld.shared.u32 	%r1397, [%r9+120];
	ld.shared.u32 	%r1398, [%r7];
	ld.shared.u32 	%r1399, [%r12+7680];
	add.s32 	%r1400, %r1399, %r1397;
	min.s32 	%r1590, %r1398, %r1400;
	bra.uni 	$L__BB1_365;
$L__BB1_364:
	ld.shared.u32 	%r1401, [%r10+120];
	ld.shared.u32 	%r1402, [%r7];
	ld.shared.u32 	%r1403, [%r11+7680];
	add.s32 	%r1404, %r1403, %r1401;
	min.s32 	%r1590, %r1402, %r1404;
$L__BB1_365:
	setp.eq.s32 	%p124, %r4, 0;
	st.shared.u32 	[%r7], %r1590;
	@%p124 bra 	$L__BB1_367;
	ld.shared.u32 	%r1405, [%r9+120];
	ld.shared.u32 	%r1406, [%r7+128];
	ld.shared.u32 	%r1407, [%r12+7808];
	add.s32 	%r1408, %r1407, %r1405;
	min.s32 	%r1591, %r1406, %r1408;
	bra.uni 	$L__BB1_368;
$L__BB1_367:
	ld.shared.u32 	%r1409, [%r10+120];
	ld.shared.u32 	%r1410, [%r7+128];
	ld.shared.u32 	%r1411, [%r11+7808];
	add.s32 	%r1412, %r1411, %r1409;
	min.s32 	%r1591, %r1410, %r1412;
$L__BB1_368:
	setp.eq.s32 	%p125, %r4, 0;
	st.shared.u32 	[%r7+128], %r1591;
	@%p125 bra 	$L__BB1_370;
	ld.shared.u32 	%r1413, [%r9+8312];
	ld.shared.u32 	%r1414, [%r7+8192];
	ld.shared.u32 	%r1415, [%r12+7680];
	add.s32 	%r1416, %r1415, %r1413;
	min.s32 	%r1592, %r1414, %r1416;
	bra.uni 	$L__BB1_371;
$L__BB1_370:
	ld.shared.u32 	%r1417, [%r10+8312];
	ld.shared.u32 	%r1418, [%r7+8192];
	ld.shared.u32 	%r1419, [%r11+7680];
	add.s32 	%r1420, %r1419, %r1417;
	min.s32 	%r1592, %r1418, %r1420;
$L__BB1_371:
	setp.eq.s32 	%p126, %r4, 0;
	st.shared.u32 	[%r7+8192], %r1592;
	@%p126 bra 	$L__BB1_373;
	ld.shared.u32 	%r1421, [%r9+8312];
	ld.shared.u32 	%r1422, [%r7+8320];
	ld.shared.u32 	%r1423, [%r12+7808];
	add.s32 	%r1424, %r1423, %r1421;
	min.s32 	%r1593, %r1422, %r1424;
	bra.uni 	$L__BB1_374;
$L__BB1_373:
	ld.shared.u32 	%r1425, [%r10+8312];
	ld.shared.u32 	%r1426, [%r7+8320];
	ld.shared.u32 	%r1427, [%r11+7808];
	add.s32 	%r1428, %r1427, %r1425;
	min.s32 	%r1593, %r1426, %r1428;
$L__BB1_374:
	setp.eq.s32 	%p127, %r4, 0;
	st.shared.u32 	[%r7+8320], %r1593;
	bar.sync 	0;
	@%p127 bra 	$L__BB1_376;
	ld.shared.u32 	%r1429, [%r9+124];
	ld.shared.u32 	%r1430, [%r7];
	ld.shared.u32 	%r1431, [%r12+7936];
	add.s32 	%r1432, %r1431, %r1429;
	min.s32 	%r1594, %r1430, %r1432;
	bra.uni 	$L__BB1_377;
$L__BB1_376:
	ld.shared.u32 	%r1433, [%r10+124];
	ld.shared.u32 	%r1434, [%r7];
	ld.shared.u32 	%r1435, [%r11+7936];
	add.s32 	%r1436, %r1435, %r1433;
	min.s32 	%r1594, %r1434, %r1436;
$L__BB1_377:
	setp.eq.s32 	%p128, %r4, 0;
	st.shared.u32 	[%r7], %r1594;
	@%p128 bra 	$L__BB1_379;
	ld.shared.u32 	%r1437, [%r9+124];
	ld.shared.u32 	%r1438, [%r7+128];
	ld.shared.u32 	%r1439, [%r12+8064];
	add.s32 	%r1440, %r1439, %r1437;
	min.s32 	%r1595, %r1438, %r1440;
	bra.uni 	$L__BB1_380;
$L__BB1_379:
	ld.shared.u32 	%r1441, [%r10+124];
	ld.shared.u32 	%r1442, [%r7+128];
	ld.shared.u32 	%r1443, [%r11+8064];
	add.s32 	%r1444, %r1443, %r1441;
	min.s32 	%r1595, %r1442, %r1444;
$L__BB1_380:
	setp.eq.s32 	%p129, %r4, 0;
	st.shared.u32 	[%r7+128], %r1595;
	@%p129 bra 	$L__BB1_382;
	ld.shared.u32 	%r1445, [%r9+8316];
	ld.shared.u32 	%r1446, [%r7+8192];
	ld.shared.u32 	%r1447, [%r12+7936];
	add.s32 	%r1448, %r1447, %r1445;
	min.s32 	%r1596, %r1446, %r1448;
	bra.uni 	$L__BB1_383;
$L__BB1_382:
	ld.shared.u32 	%r1449, [%r10+8316];
	ld.shared.u32 	%r1450, [%r7+8192];
	ld.shared.u32 	%r1451, [%r11+7936];
	add.s32 	%r1452, %r1451, %r1449;
	min.s32 	%r1596, %r1450, %r1452;
$L__BB1_383:
	setp.eq.s32 	%p130, %r4, 0;
	st.shared.u32 	[%r7+8192], %r1596;
	@%p130 bra 	$L__BB1_385;
	ld.shared.u32 	%r1453, [%r9+8316];
	ld.shared.u32 	%r1454, [%r7+8320];
	ld.shared.u32 	%r1455, [%r12+8064];
	add.s32 	%r1456, %r1455, %r1453;
	min.s32 	%r1597, %r1454, %r1456;
	bra.uni 	$L__BB1_386;
$L__BB1_385:
	ld.shared.u32 	%r1457, [%r10+8316];
	ld.shared.u32 	%r1458, [%r7+8320];
	ld.shared.u32 	%r1459, [%r11+8064];
	add.s32 	%r1460, %r1459, %r1457;
	min.s32 	%r1597, %r1458, %r1460;
$L__BB1_386:
	st.shared.u32 	[%r7+8320], %r1597;
	bar.sync 	0;
	add.s32 	%r1469, %r1469, 32;
	setp.ne.s32 	%p131, %r1469, 64;
	@%p131 bra 	$L__BB1_2;
	ld.shared.u32 	%r1461, [%r6];
	st.global.u32 	[%rd1], %r1461;
	ld.shared.u32 	%r1462, [%r7];
	st.global.u32 	[%rd2], %r1462;
	ld.shared.u32 	%r1463, [%r6+128];
	st.global.u32 	[%rd1+128], %r1463;
	ld.shared.u32 	%r1464, [%r7+128];
	st.global.u32 	[%rd2+128], %r1464;
	ld.shared.u32 	%r1465, [%r6+8192];
	st.global.u32 	[%rd3], %r1465;
	ld.shared.u32 	%r1466, [%r7+8192];
	st.global.u32 	[%rd4], %r1466;
	ld.shared.u32 	%r1467, [%r6+8320];
	st.global.u32 	[%rd3+128], %r1467;
	ld.shared.u32 	%r1468, [%r7+8320];
	st.global.u32 	[%rd4+128], %r1468;
$L__BB1_388:
	ret;

}
	// .globl	_Z6phase3Piii
.visible .entry _Z6phase3Piii(
	.param .u64 .ptr .align 1 _Z6phase3Piii_param_0,
	.param .u32 _Z6phase3Piii_param_1,
	.param .u32 _Z6phase3Piii_param_2
)
{
	.reg .pred 	%p<5>;
	.reg .b32 	%r<448>;
	.reg .b64 	%rd<15>;
	// demoted variable
	.shared .align 4 .b8 _ZZ6phase3PiiiE9sharedRow[16384];
	// demoted variable
	.shared .align 4 .b8 _ZZ6phase3PiiiE9sharedCol[16384];
	ld.param.u64 	%rd3, [_Z6phase3Piii_param_0];
	ld.param.u32 	%r23, [_Z6phase3Piii_param_1];
	ld.param.u32 	%r24, [_Z6phase3Piii_param_2];
	mov.u32 	%r1, %ctaid.y;
	mov.u32 	%r2, %ctaid.x;
	setp.eq.s32 	%p1, %r1, %r23;
	setp.eq.s32 	%p2, %r2, %r23;
	or.pred  	%p3, %p1, %p2;
	@%p3 bra 	$L__BB2_4;
	mov.u32 	%r26, %tid.x;
	mov.u32 	%r27, %tid.y;
	cvta.to.global.u64 	%rd4, %rd3;
	shl.b32 	%r28, %r1, 6;
	add.s32 	%r29, %r28, %r27;
	shl.b32 	%r30, %r2, 6;
	add.s32 	%r31, %r30, %r26;
	shl.b32 	%r32, %r23, 6;
	add.s32 	%r33, %r32, %r26;
	add.s32 	%r34, %r32, %r27;
	mul.lo.s32 	%r35, %r29, %r24;
	add.s32 	%r36, %r33, %r35;
	mad.lo.s32 	%r37, %r34, %r24, %r31;
	shl.b32 	%r38, %r27, 8;
	mov.u32 	%r39, _ZZ6phase3PiiiE9sharedCol;
	add.s32 	%r40, %r39, %r38;
	mov.u32 	%r41, _ZZ6phase3PiiiE9sharedRow;
	add.s32 	%r42, %r41, %r38;
	mul.wide.s32 	%rd5, %r36, 4;
	add.s64 	%rd6, %rd4, %rd5;
	ld.global.u32 	%r43, [%rd6];
	shl.b32 	%r44, %r26, 2;
	add.s32 	%r45, %r42, %r44;
	st.shared.u32 	[%r45], %r43;
	mul.wide.s32 	%rd7, %r37, 4;
	add.s64 	%rd8, %rd4, %rd7;
	ld.global.u32 	%r46, [%rd8];
	add.s32 	%r47, %r40, %r44;
	st.shared.u32 	[%r47], %r46;
	ld.global.u32 	%r48, [%rd6+128];
	st.shared.u32 	[%r45+128], %r48;
	ld.global.u32 	%r49, [%rd8+128];
	st.shared.u32 	[%r47+128], %r49;
	shl.b32 	%r50, %r24, 5;
	add.s32 	%r51, %r35, %r50;
	add.s32 	%r52, %r33, %r51;
	add.s32 	%r53, %r37, %r50;
	mul.wide.s32 	%rd9, %r52, 4;
	add.s64 	%rd10, %rd4, %rd9;
	ld.global.u32 	%r54, [%rd10];
	st.shared.u32 	[%r45+8192], %r54;
	mul.wide.s32 	%rd11, %r53, 4;
	add.s64 	%rd12, %rd4, %rd11;
	ld.global.u32 	%r55, [%rd12];
	st.shared.u32 	[%r47+8192], %r55;
	ld.global.u32 	%r56, [%rd10+128];
	st.shared.u32 	[%r45+8320], %r56;
	ld.global.u32 	%r57, [%rd12+128];
	st.shared.u32 	[%r47+8320], %r57;
	add.s32 	%r58, %r31, %r35;
	mul.wide.s32 	%rd13, %r58, 4;
	add.s64 	%rd1, %rd4, %rd13;
	ld.global.u32 	%r447, [%rd1];
	ld.global.u32 	%r446, [%rd1+128];
	add.s32 	%r59, %r31, %r51;
	mul.wide.s32 	%rd14, %r59, 4;
	add.s64 	%rd2, %rd4, %rd14;
	ld.global.u32 	%r445, [%rd2];
	ld.global.u32 	%r444, [%rd2+128];
	bar.sync 	0;
	add.s32 	%r442, %r42, 8192;
	add.s32 	%r60, %r44, %r39;
	add.s32 	%r441, %r60, 4096;
	mov.b32 	%r443, 8192;
$L__BB2_2:
	.pragma "nounroll";
	ld.shared.u32 	%r61, [%r442+-8192];
	ld.shared.u32 	%r62, [%r441+-4096];
	add.s32 	%r63, %r62, %r61;
	min.s32 	%r64, %r447, %r63;
	ld.shared.u32 	%r65, [%r441+-3968];
	add.s32 	%r66, %r65, %r61;
	min.s32 	%r67, %r446, %r66;
	ld.shared.u32 	%r68, [%r442];
	add.s32 	%r69, %r62, %r68;
	min.s32 	%r70, %r445, %r69;
	add.s32 	%r71, %r65, %r68;
	min.s32 	%r72, %r444, %r71;
	ld.shared.u32 	%r73, [%r442+-8188];
	ld.shared.u32 	%r74, [%r441+-3840];
	add.s32 	%r75, %r74, %r73;
	min.s32 	%r76, %r64, %r75;
	ld.shared.u32 	%r77, [%r441+-3712];
	add.s32 	%r78, %r77, %r73;
	min.s32 	%r79, %r67, %r78;
	ld.shared.u32 	%r80, [%r442+4];
	add.s32 	%r81, %r74, %r80;
	min.s32 	%r82, %r70, %r81;
	add.s32 	%r83, %r77, %r80;
	min.s32 	%r84, %r72, %r83;
	ld.shared.u32 	%r85, [%r442+-8184];
	ld.shared.u32 	%r86, [%r441+-3584];
	add.s32 	%r87, %r86, %r85;
	min.s32 	%r88, %r76, %r87;
	ld.shared.u32 	%r89, [%r441+-3456];
	add.s32 	%r90, %r89, %r85;
	min.s32 	%r91, %r79, %r90;
	ld.shared.u32 	%r92, [%r442+8];
	add.s32 	%r93, %r86, %r92;
	min.s32 	%r94, %r82, %r93;
	add.s32 	%r95, %r89, %r92;
	min.s32 	%r96, %r84, %r95;
	ld.shared.u32 	%r97, [%r442+-8180];
	ld.shared.u32 	%r98, [%r441+-3328];
	add.s32 	%r99, %r98, %r97;
	min.s32 	%r100, %r88, %r99;
	ld.shared.u32 	%r101, [%r441+-3200];
	add.s32 	%r102, %r101, %r97;
	min.s32 	%r103, %r91, %r102;
	ld.shared.u32 	%r104, [%r442+12];
	add.s32 	%r105, %r98, %r104;
	min.s32 	%r106, %r94, %r105;
	add.s32 	%r107, %r101, %r104;
	min.s32 	%r108, %r96, %r107;
	ld.shared.u32 	%r109, [%r442+-8176];
	ld.shared.u32 	%r110, [%r441+-3072];
	add.s32 	%r111, %r110, %r109;
	min.s32 	%r112, %r100, %r111;
	ld.shared.u32 	%r113, [%r441+-2944];
	add.s32 	%r114, %r113, %r109;
	min.s32 	%r115, %r103, %r114;
	ld.shared.u32 	%r116, [%r442+16];
	add.s32 	%r117, %r110, %r116;
	min.s32 	%r118, %r106, %r117;
	add.s32 	%r119, %r113, %r116;
	min.s32 	%r120, %r108, %r119;
	ld.shared.u32 	%r121, [%r442+-8172];
	ld.shared.u32 	%r122, [%r441+-2816];
	add.s32 	%r123, %r122, %r121;
	min.s32 	%r124, %r112, %r123;
	ld.shared.u32 	%r125, [%r441+-2688];
	add.s32 	%r126, %r125, %r121;
	min.s32 	%r127, %r115, %r126;
	ld.shared.u32 	%r128, [%r442+20];
	add.s32 	%r129, %r122, %r128;
	min.s32 	%r130, %r118, %r129;
	add.s32 	%r131, %r125, %r128;
	min.s32 	%r132, %r120, %r131;
	ld.shared.u32 	%r133, [%r442+-8168];
	ld.shared.u32 	%r134, [%r441+-2560];
	add.s32 	%r135, %r134, %r133;
	min.s32 	%r136, %r124, %r135;
	ld.shared.u32 	%r137, [%r441+-2432];
	add.s32 	%r138, %r137, %r133;
	min.s32 	%r139, %r127, %r138;
	ld.shared.u32 	%r140, [%r442+24];
	add.s32 	%r141, %r134, %r140;
	min.s32 	%r142, %r130, %r141;
	add.s32 	%r143, %r137, %r140;
	min.s32 	%r144, %r132, %r143;
	ld.shared.u32 	%r145, [%r442+-8164];
	ld.shared.u32 	%r146, [%r441+-2304];
	add.s32 	%r147, %r146, %r145;
	min.s32 	%r148, %r136, %r147;
	ld.shared.u32 	%r149, [%r441+-2176];
	add.s32 	%r150, %r149, %r145;
	min.s32 	%r151, %r139, %r150;
	ld.shared.u32 	%r152, [%r442+28];
	add.s32 	%r153, %r146, %r152;
	min.s32 	%r154, %r142, %r153;
	add.s32 	%r155, %r149, %r152;
	min.s32 	%r156, %r144, %r155;
	ld.shared.u32 	%r157, [%r442+-8160];
	ld.shared.u32 	%r158, [%r441+-2048];
	add.s32 	%r159, %r158, %r157;
	min.s32 	%r160, %r148, %r159;
	ld.shared.u32 	%r161, [%r441+-1920];
	add.s32 	%r162, %r161, %r157;
	min.s32 	%r163, %r151, %r162;
	ld.shared.u32 	%r164, [%r442+32];
	add.s32 	%r165, %r158, %r164;
	min.s32 	%r166, %r154, %r165;
	add.s32 	%r167, %r161, %r164;
	min.s32 	%r168, %r156, %r167;
	ld.shared.u32 	%r169, [%r442+-8156];
	ld.shared.u32 	%r170, [%r441+-1792];
	add.s32 	%r171, %r170, %r169;
	min.s32 	%r172, %r160, %r171;
	ld.shared.u32 	%r173, [%r441+-1664];
	add.s32 	%r174, %r173, %r169;
	min.s32 	%r175, %r163, %r174;
	ld.shared.u32 	%r176, [%r442+36];
	add.s32 	%r177, %r170, %r176;
	min.s32 	%r178, %r166, %r177;
	add.s32 	%r179, %r173, %r176;
	min.s32 	%r180, %r168, %r179;
	ld.shared.u32 	%r181, [%r442+-8152];
	ld.shared.u32 	%r182, [%r441+-1536];
	add.s32 	%r183, %r182, %r181;
	min.s32 	%r184, %r172, %r183;
	ld.shared.u32 	%r185, [%r441+-1408];
	add.s32 	%r186, %r185, %r181;
	min.s32 	%r187, %r175, %r186;
	ld.shared.u32 	%r188, [%r442+40];
	add.s32 	%r189, %r182, %r188;
	min.s32 	%r190, %r178, %r189;
	add.s32 	%r191, %r185, %r188;
	min.s32 	%r192, %r180, %r191;
	ld.shared.u32 	%r193, [%r442+-8148];
	ld.shared.u32 	%r194, [%r441+-1280];
	add.s32 	%r195, %r194, %r193;
	min.s32 	%r196, %r184, %r195;
	ld.shared.u32 	%r197, [%r441+-1152];
	add.s32 	%r198, %r197, %r193;
	min.s32 	%r199, %r187, %r198;
	ld.shared.u32 	%r200, [%r442+44];
	add.s32 	%r201, %r194, %r200;
	min.s32 	%r202, %r190, %r201;
	add.s32 	%r203, %r197, %r200;
	min.s32 	%r204, %r192, %r203;
	ld.shared.u32 	%r205, [%r442+-8144];
	ld.shared.u32 	%r206, [%r441+-1024];
	add.s32 	%r207, %r206, %r205;
	min.s32 	%r208, %r196, %r207;
	ld.shared.u32 	%r209, [%r441+-896];
	add.s32 	%r210, %r209, %r205;
	min.s32 	%r211, %r199, %r210;
	ld.shared.u32 	%r212, [%r442+48];
	add.s32 	%r213, %r206, %r212;
	min.s32 	%r214, %r202, %r213;
	add.s32 	%r215, %r209, %r212;
	min.s32 	%r216, %r204, %r215;
	ld.shared.u32 	%r217, [%r442+-8140];
	ld.shared.u32 	%r218, [%r441+-768];
	add.s32 	%r219, %r218, %r217;
	min.s32 	%r220, %r208, %r219;
	ld.shared.u32 	%r221, [%r441+-640];
	add.s32 	%r222, %r221, %r217;
	min.s32 	%r223, %r211, %r222;
	ld.shared.u32 	%r224, [%r442+52];
	add.s32 	%r225, %r218, %r224;
	min.s32 	%r226, %r214, %r225;
	add.s32 	%r227, %r221, %r224;
	min.s32 	%r228, %r216, %r227;
	ld.shared.u32 	%r229, [%r442+-8136];
	ld.shared.u32 	%r230, [%r441+-512];
	add.s32 	%r231, %r230, %r229;
	min.s32 	%r232, %r220, %r231;
	ld.shared.u32 	%r233, [%r441+-384];
	add.s32 	%r234, %r233, %r229;
	min.s32 	%r235, %r223, %r234;
	ld.shared.u32 	%r236, [%r442+56];
	add.s32 	%r237, %r230, %r236;
	min.s32 	%r238, %r226, %r237;
	add.s32 	%r239, %r233, %r236;
	min.s32 	%r240, %r228, %r239;
	ld.shared.u32 	%r241, [%r442+-8132];
	ld.shared.u32 	%r242, [%r441+-256];
	add.s32 	%r243, %r242, %r241;
	min.s32 	%r244, %r232, %r243;
	ld.shared.u32 	%r245, [%r441+-128];
	add.s32 	%r246, %r245, %r241;
	min.s32 	%r247, %r235, %r246;
	ld.shared.u32 	%r248, [%r442+60];
	add.s32 	%r249, %r242, %r248;
	min.s32 	%r250, %r238, %r249;
	add.s32 	%r251, %r245, %r248;
	min.s32 	%r252, %r240, %r251;
	ld.shared.u32 	%r253, [%r442+-8128];
	ld.shared.u32 	%r254, [%r441];
	add.s32 	%r255, %r254, %r253;
	min.s32 	%r256, %r244, %r255;
	ld.shared.u32 	%r257, [%r441+128];
	add.s32 	%r258, %r257, %r253;
	min.s32 	%r259, %r247, %r258;
	ld.shared.u32 	%r260, [%r442+64];
	add.s32 	%r261, %r254, %r260;
	min.s32 	%r262, %r250, %r261;
	add.s32 	%r263, %r257, %r260;
	min.s32 	%r264, %r252, %r263;
	ld.shared.u32 	%r265, [%r442+-8124];
	ld.shared.u32 	%r266, [%r441+256];
	add.s32 	%r267, %r266, %r265;
	min.s32 	%r268, %r256, %r267;
	ld.shared.u32 	%r269, [%r441+384];
	add.s32 	%r270, %r269, %r265;
	min.s32 	%r271, %r259, %r270;
	ld.shared.u32 	%r272, [%r442+68];
	add.s32 	%r273, %r266, %r272;
	min.s32 	%r274, %r262, %r273;
	add.s32 	%r275, %r269, %r272;
	min.s32 	%r276, %r264, %r275;
	ld.shared.u32 	%r277, [%r442+-8120];
	ld.shared.u32 	%r278, [%r441+512];
	add.s32 	%r279, %r278, %r277;
	min.s32 	%r280, %r268, %r279;
	ld.shared.u32 	%r281, [%r441+640];
	add.s32 	%r282, %r281, %r277;
	min.s32 	%r283, %r271, %r282;
	ld.shared.u32 	%r284, [%r442+72];
	add.s32 	%r285, %r278, %r284;
	min.s32 	%r286, %r274, %r285;
	add.s32 	%r287, %r281, %r284;
	min.s32 	%r288, %r276, %r287;
	ld.shared.u32 	%r289, [%r442+-8116];
	ld.shared.u32 	%r290, [%r441+768];
	add.s32 	%r291, %r290, %r289;
	min.s32 	%r292, %r280, %r291;
	ld.shared.u32 	%r293, [%r441+896];
	add.s32 	%r294, %r293, %r289;
	min.s32 	%r295, %r283, %r294;
	ld.shared.u32 	%r296, [%r442+76];
	add.s32 	%r297, %r290, %r296;
	min.s32 	%r298, %r286, %r297;
	add.s32 	%r299, %r293, %r296;
	min.s32 	%r300, %r288, %r299;
	ld.shared.u32 	%r301, [%r442+-8112];
	ld.shared.u32 	%r302, [%r441+1024];
	add.s32 	%r303, %r302, %r301;
	min.s32 	%r304, %r292, %r303;
	ld.shared.u32 	%r305, [%r441+1152];
	add.s32 	%r306, %r305, %r301;
	min.s32 	%r307, %r295, %r306;
	ld.shared.u32 	%r308, [%r442+80];
	add.s32 	%r309, %r302, %r308;
	min.s32 	%r310, %r298, %r309;
	add.s32 	%r311, %r305, %r308;
	min.s32 	%r312, %r300, %r311;
	ld.shared.u32 	%r313, [%r442+-8108];
	ld.shared.u32 	%r314, [%r441+1280];
	add.s32 	%r315, %r314, %r313;
	min.s32 	%r316, %r304, %r315;
	ld.shared.u32 	%r317, [%r441+1408];
	add.s32 	%r318, %r317, %r313;
	min.s32 	%r319, %r307, %r318;
	ld.shared.u32 	%r320, [%r442+84];
	add.s32 	%r321, %r314, %r320;
	min.s32 	%r322, %r310, %r321;
	add.s32 	%r323, %r317, %r320;
	min.s32 	%r324, %r312, %r323;
	ld.shared.u32 	%r325, [%r442+-8104];
	ld.shared.u32 	%r326, [%r441+1536];
	add.s32 	%r327, %r326, %r325;
	min.s32 	%r328, %r316, %r327;
	ld.shared.u32 	%r329, [%r441+1664];
	add.s32 	%r330, %r329, %r325;
	min.s32 	%r331, %r319, %r330;
	ld.shared.u32 	%r332, [%r442+88];
	add.s32 	%r333, %r326, %r332;
	min.s32 	%r334, %r322, %r333;
	add.s32 	%r335, %r329, %r332;
	min.s32 	%r336, %r324, %r335;
	ld.shared.u32 	%r337, [%r442+-8100];
	ld.shared.u32 	%r338, [%r441+1792];
	add.s32 	%r339, %r338, %r337;
	min.s32 	%r340, %r328, %r339;
	ld.shared.u32 	%r341, [%r441+1920];
	add.s32 	%r342, %r341, %r337;
	min.s32 	%r343, %r331, %r342;
	ld.shared.u32 	%r344, [%r442+92];
	add.s32 	%r345, %r338, %r344;
	min.s32 	%r346, %r334, %r345;
	add.s32 	%r347, %r341, %r344;
	min.s32 	%r348, %r336, %r347;
	ld.shared.u32 	%r349, [%r442+-8096];
	ld.shared.u32 	%r350, [%r441+2048];
	add.s32 	%r351, %r350, %r349;
	min.s32 	%r352, %r340, %r351;
	ld.shared.u32 	%r353, [%r441+2176];
	add.s32 	%r354, %r353, %r349;
	min.s32 	%r355, %r343, %r354;
	ld.shared.u32 	%r356, [%r442+96];
	add.s32 	%r357, %r350, %r356;
	min.s32 	%r358, %r346, %r357;
	add.s32 	%r359, %r353, %r356;
	min.s32 	%r360, %r348, %r359;
	ld.shared.u32 	%r361, [%r442+-8092];
	ld.shared.u32 	%r362, [%r441+2304];
	add.s32 	%r363, %r362, %r361;
	min.s32 	%r364, %r352, %r363;
	ld.shared.u32 	%r365, [%r441+2432];
	add.s32 	%r366, %r365, %r361;
	min.s32 	%r367, %r355, %r366;
	ld.shared.u32 	%r368, [%r442+100];
	add.s32 	%r369, %r362, %r368;
	min.s32 	%r370, %r358, %r369;
	add.s32 	%r371, %r365, %r368;
	min.s32 	%r372, %r360, %r371;
	ld.shared.u32 	%r373, [%r442+-8088];
	ld.shared.u32 	%r374, [%r441+2560];
	add.s32 	%r375, %r374, %r373;
	min.s32 	%r376, %r364, %r375;
	ld.shared.u32 	%r377, [%r441+2688];
	add.s32 	%r378, %r377, %r373;
	min.s32 	%r379, %r367, %r378;
	ld.shared.u32 	%r380, [%r442+104];
	add.s32 	%r381, %r374, %r380;
	min.s32 	%r382, %r370, %r381;
	add.s32 	%r383, %r377, %r380;
	min.s32 	%r384, %r372, %r383;
	ld.shared.u32 	%r385, [%r442+-8084];
	ld.shared.u32 	%r386, [%r441+2816];
	add.s32 	%r387, %r386, %r385;
	min.s32 	%r388, %r376, %r387;
	ld.shared.u32 	%r389, [%r441+2944];
	add.s32 	%r390, %r389, %r385;
	min.s32 	%r391, %r379, %r390;
	ld.shared.u32 	%r392, [%r442+108];
	add.s32 	%r393, %r386, %r392;
	min.s32 	%r394, %r382, %r393;
	add.s32 	%r395, %r389, %r392;
	min.s32 	%r396, %r384, %r395;
	ld.shared.u32 	%r397, [%r442+-8080];
	ld.shared.u32 	%r398, [%r441+3072];
	add.s32 	%r399, %r398, %r397;
	min.s32 	%r400, %r388, %r399;
	ld.shared.u32 	%r401, [%r441+3200];
	add.s32 	%r402, %r401, %r397;
	min.s32 	%r403, %r391, %r402;
	ld.shared.u32 	%r404, [%r442+112];
	add.s32 	%r405, %r398, %r404;
	min.s32 	%r406, %r394, %r405;
	add.s32 	%r407, %r401, %r404;
	min.s32 	%r408, %r396, %r407;
	ld.shared.u32 	%r409, [%r442+-8076];
	ld.shared.u32 	%r410, [%r441+3328];
	add.s32 	%r411, %r410, %r409;
	min.s32 	%r412, %r400, %r411;
	ld.shared.u32 	%r413, [%r441+3456];
	add.s32 	%r414, %r413, %r409;
	min.s32 	%r415, %r403, %r414;
	ld.shared.u32 	%r416, [%r442+116];
	add.s32 	%r417, %r410, %r416;
	min.s32 	%r418, %r406, %r417;
	add.s32 	%r419, %r413, %r416;
	min.s32 	%r420, %r408, %r419;
	ld.shared.u32 	%r421, [%r442+-8072];
	ld.shared.u32 	%r422, [%r441+3584];
	add.s32 	%r423, %r422, %r421;
	min.s32 	%r424, %r412, %r423;
	ld.shared.u32 	%r425, [%r441+3712];
	add.s32 	%r426, %r425, %r421;
	min.s32 	%r427, %r415, %r426;
	ld.shared.u32 	%r428, [%r442+120];
	add.s32 	%r429, %r422, %r428;
	min.s32 	%r430, %r418, %r429;
	add.s32 	%r431, %r425, %r428;
	min.s32 	%r432, %r420, %r431;
	ld.shared.u32 	%r433, [%r442+-8068];
	ld.shared.u32 	%r434, [%r441+3840];
	add.s32 	%r435, %r434, %r433;
	min.s32 	%r447, %r424, %r435;
	ld.shared.u32 	%r436, [%r441+3968];
	add.s32 	%r437, %r436, %r433;
	min.s32 	%r446, %r427, %r437;
	ld.shared.u32 	%r438, [%r442+124];
	add.s32 	%r439, %r434, %r438;
	min.s32 	%r445, %r430, %r439;
	add.s32 	%r440, %r436, %r438;
	min.s32 	%r444, %r432, %r440;
	add.s32 	%r443, %r443, 128;
	add.s32 	%r442, %r442, 128;
	add.s32 	%r441, %r441, 8192;
	setp.ne.s32 	%p4, %r443, 8448;
	@%p4 bra 	$L__BB2_2;
	st.global.u32 	[%rd1], %r447;
	st.global.u32 	[%rd1+128], %r446;
	st.global.u32 	[%rd2], %r445;
	st.global.u32 	[%rd2+128], %r444;
$L__BB2_4:
	ret;

}


// ===== COMPILED SASS (sm_100) =====

	.target	sm_100

	.elftype	@"ET_EXEC"


//--------------------- .note.nv.tkinfo           --------------------------
	.section	.note.nv.tkinfo,"",@"SHT_NOTE"
	.sectionflags	@"SHF_NOTE_NV_TKINFO"
	.tkinfo
        /*0018*/ 	.word	0x00000002
        /*0030*/ 	.string	""
        /*0030*/ 	.string	"ptxas"
        /*0030*/ 	.string	"Cuda compilation tools, release 13.0, V13.0.88"
        /*0030*/ 	.string	"Build cuda_13.0.r13.0/compiler.36424714_0"
        /*0030*/ 	.string	"-arch sm_100 -m 64 "



//--------------------- .note.nv.cuinfo           --------------------------
	.section	.note.nv.cuinfo,"",@"SHT_NOTE"
	.sectionflags	@"SHF_NOTE_NV_CUINFO"
        /*0018*/ 	.short	0x0002
        /*001a*/ 	.short	0x0064
        /*001c*/ 	.short	0x0082
	.zero		2


//--------------------- .nv.info                  --------------------------
	.section	.nv.info,"",@"SHT_CUDA_INFO"
	.align	4


	//----- nvinfo : EIATTR_REGCOUNT
	.align		4
        /*0000*/ 	.byte	0x04, 0x2f
        /*0002*/ 	.short	(.L_1 - .L_0)
	.align		4
.L_0:
        /*0004*/ 	.word	index@(_Z6phase1Piii)
        /*0008*/ 	.word	0x00000016


	//----- nvinfo : EIATTR_FRAME_SIZE
	.align		4
.L_1:
        /*000c*/ 	.byte	0x04, 0x11
        /*000e*/ 	.short	(.L_3 - .L_2)
	.align		4
.L_2:
        /*0010*/ 	.word	index@(_Z6phase1Piii)
        /*0014*/ 	.word	0x00000000


	//----- nvinfo : EIATTR_REGCOUNT
	.align		4
.L_3:
        /*0018*/ 	.byte	0x04, 0x2f
        /*001a*/ 	.short	(.L_5 - .L_4)
	.align		4
.L_4:
        /*001c*/ 	.word	index@(_Z6phase2Piii)
        /*0020*/ 	.word	0x0000001e


	//----- nvinfo : EIATTR_FRAME_SIZE
	.align		4
.L_5:
        /*0024*/ 	.byte	0x04, 0x11
        /*0026*/ 	.short	(.L_7 - .L_6)
	.align		4
.L_6:
        /*0028*/ 	.word	index@(_Z6phase2Piii)
        /*002c*/ 	.word	0x00000000


	//----- nvinfo : EIATTR_REGCOUNT
	.align		4
.L_7:
        /*0030*/ 	.byte	0x04, 0x2f
        /*0032*/ 	.short	(.L_9 - .L_8)
	.align		4
.L_8:
        /*0034*/ 	.word	index@(_Z6phase3Piii)
        /*0038*/ 	.word	0x0000001f


	//----- nvinfo : EIATTR_FRAME_SIZE
	.align		4
.L_9:
        /*003c*/ 	.byte	0x04, 0x11
        /*003e*/ 	.short	(.L_11 - .L_10)
	.align		4
.L_10:
        /*0040*/ 	.word	index@(_Z6phase3Piii)
        /*0044*/ 	.word	0x00000000


	//----- nvinfo : EIATTR_MIN_STACK_SIZE
	.align		4
.L_11:
        /*0048*/ 	.byte	0x04, 0x12
        /*004a*/ 	.short	(.L_13 - .L_12)
	.align		4
.L_12:
        /*004c*/ 	.word	index@(_Z6phase3Piii)
        /*0050*/ 	.word	0x00000000


	//----- nvinfo : EIATTR_MIN_STACK_SIZE
	.align		4
.L_13:
        /*0054*/ 	.byte	0x04, 0x12
        /*0056*/ 	.short	(.L_15 - .L_14)
	.align		4
.L_14:
        /*0058*/ 	.word	index@(_Z6phase2Piii)
        /*005c*/ 	.word	0x00000000


	//----- nvinfo : EIATTR_MIN_STACK_SIZE
	.align		4
.L_15:
        /*0060*/ 	.byte	0x04, 0x12
        /*0062*/ 	.short	(.L_17 - .L_16)
	.align		4
.L_16:
        /*0064*/ 	.word	index@(_Z6phase1Piii)
        /*0068*/ 	.word	0x00000000
.L_17:


//--------------------- .nv.compat                --------------------------
	.section	.nv.compat,"",@"SHT_CUDA_COMPAT_INFO"
	.align	4
        /*0000*/ 	.byte	0x02, 0x09, 0x00, 0x00, 0x02, 0x02, 0x01, 0x00, 0x02, 0x05, 0x05, 0x00, 0x03, 0x07, 0x01, 0x01
        /*0010*/ 	.byte	0x02, 0x03, 0x00, 0x00, 0x02, 0x06, 0x01, 0x00, 0x04, 0x0b, 0x08, 0x00, 0x09, 0x00, 0x00, 0x00
        /*0020*/ 	.byte	0x00, 0x00, 0x00, 0x00


//--------------------- .nv.info._Z6phase3Piii    --------------------------
	.section	.nv.info._Z6phase3Piii,"",@"SHT_CUDA_INFO"
	.sectionflags	@""
	.align	4


	//----- nvinfo : EIATTR_CUDA_API_VERSION
	.align		4
        /*0000*/ 	.byte	0x04, 0x37
        /*0002*/ 	.short	(.L_19 - .L_18)
.L_18:
        /*0004*/ 	.word	0x00000082


	//----- nvinfo : EIATTR_KPARAM_INFO
	.align		4
.L_19:
        /*0008*/ 	.byte	0x04, 0x17
        /*000a*/ 	.short	(.L_21 - .L_20)
.L_20:
        /*000c*/ 	.word	0x00000000
        /*0010*/ 	.short	0x0002
        /*0012*/ 	.short	0x000c
        /*0014*/ 	.byte	0x00, 0xf0, 0x11, 0x00


	//----- nvinfo : EIATTR_KPARAM_INFO
	.align		4
.L_21:
        /*0018*/ 	.byte	0x04, 0x17
        /*001a*/ 	.short	(.L_23 - .L_22)
.L_22:
        /*001c*/ 	.word	0x00000000
        /*0020*/ 	.short	0x0001
        /*0022*/ 	.short	0x0008
        /*0024*/ 	.byte	0x00, 0xf0, 0x11, 0x00


	//----- nvinfo : EIATTR_KPARAM_INFO
	.align		4
.L_23:
        /*0028*/ 	.byte	0x04, 0x17
        /*002a*/ 	.short	(.L_25 - .L_24)
.L_24:
        /*002c*/ 	.word	0x00000000
        /*0030*/ 	.short	0x0000
        /*0032*/ 	.short	0x0000
        /*0034*/ 	.byte	0x00, 0xf5, 0x21, 0x00


	//----- nvinfo : EIATTR_SPARSE_MMA_MASK
	.align		4
.L_25:
        /*0038*/ 	.byte	0x03, 0x50
        /*003a*/ 	.short	0x0000


	//----- nvinfo : EIATTR_MAXREG_COUNT
	.align		4
        /*003c*/ 	.byte	0x03, 0x1b
        /*003e*/ 	.short	0x00ff


	//----- nvinfo : EIATTR_NUM_BARRIERS
	.align		4
        /*0040*/ 	.byte	0x02, 0x4c
        /*0042*/ 	.byte	0x01
	.zero		1


	//----- nvinfo : EIATTR_MERCURY_ISA_VERSION
	.align		4
        /*0044*/ 	.byte	0x03, 0x5f
        /*0046*/ 	.short	0x0101


	//----- nvinfo : EIATTR_VRC_CTA_INIT_COUNT
	.align		4
        /*0048*/ 	.byte	0x02, 0x4a
	.zero		1
	.zero		1


	//----- nvinfo : EIATTR_EXIT_INSTR_OFFSETS
	.align		4
        /*004c*/ 	.byte	0x04, 0x1c
        /*004e*/ 	.short	(.L_27 - .L_26)


	//   ....[0]....
.L_26:
        /*0050*/ 	.word	0x00000060


	//   ....[1]....
        /*0054*/ 	.word	0x00001190


	//----- nvinfo : EIATTR_CBANK_PARAM_SIZE
	.align		4
.L_27:
        /*0058*/ 	.byte	0x03, 0x19
        /*005a*/ 	.short	0x0010


	//----- nvinfo : EIATTR_PARAM_CBANK
	.align		4
        /*005c*/ 	.byte	0x04, 0x0a
        /*005e*/ 	.short	(.L_29 - .L_28)
	.align		4
.L_28:
        /*0060*/ 	.word	index@(.nv.constant0._Z6phase3Piii)
        /*0064*/ 	.short	0x0380
        /*0066*/ 	.short	0x0010


	//----- nvinfo : EIATTR_SW_WAR
	.align		4
.L_29:
        /*0068*/ 	.byte	0x04, 0x36
        /*006a*/ 	.short	(.L_31 - .L_30)
.L_30:
        /*006c*/ 	.word	0x00000008
.L_31:


//--------------------- .nv.info._Z6phase2Piii    --------------------------
	.section	.nv.info._Z6phase2Piii,"",@"SHT_CUDA_INFO"
	.sectionflags	@""
	.align	4


	//----- nvinfo : EIATTR_CUDA_API_VERSION
	.align		4
        /*0000*/ 	.byte	0x04, 0x37
        /*0002*/ 	.short	(.L_33 - .L_32)
.L_32:
        /*0004*/ 	.word	0x00000082


	//----- nvinfo : EIATTR_KPARAM_INFO
	.align		4
.L_33:
        /*0008*/ 	.byte	0x04, 0x17
        /*000a*/ 	.short	(.L_35 - .L_34)
.L_34:
        /*000c*/ 	.word	0x00000000
        /*0010*/ 	.short	0x0002
        /*0012*/ 	.short	0x000c
        /*0014*/ 	.byte	0x00, 0xf0, 0x11, 0x00


	//----- nvinfo : EIATTR_KPARAM_INFO
	.align		4
.L_35:
        /*0018*/ 	.byte	0x04, 0x17
        /*001a*/ 	.short	(.L_37 - .L_36)
.L_36:
        /*001c*/ 	.word	0x00000000
        /*0020*/ 	.short	0x0001
        /*0022*/ 	.short	0x0008
        /*0024*/ 	.byte	0x00, 0xf0, 0x11, 0x00


	//----- nvinfo : EIATTR_KPARAM_INFO
	.align		4
.L_37:
        /*0028*/ 	.byte	0x04, 0x17
        /*002a*/ 	.short	(.L_39 - .L_38)
.L_38:
        /*002c*/ 	.word	0x00000000
        /*0030*/ 	.short	0x0000
        /*0032*/ 	.short	0x0000
        /*0034*/ 	.byte	0x00, 0xf5, 0x21, 0x00


	//----- nvinfo : EIATTR_SPARSE_MMA_MASK
	.align		4
.L_39:
        /*0038*/ 	.byte	0x03, 0x50
        /*003a*/ 	.short	0x0000


	//----- nvinfo : EIATTR_MAXREG_COUNT
	.align		4
        /*003c*/ 	.byte	0x03, 0x1b
        /*003e*/ 	.short	0x00ff


	//----- nvinfo : EIATTR_NUM_BARRIERS
	.align		4
        /*0040*/ 	.byte	0x02, 0x4c
        /*0042*/ 	.byte	0x01
	.zero		1


	//----- nvinfo : EIATTR_MERCURY_ISA_VERSION
	.align		4
        /*0044*/ 	.byte	0x03, 0x5f
        /*0046*/ 	.short	0x0101


	//----- nvinfo : EIATTR_VRC_CTA_INIT_COUNT
	.align		4
        /*0048*/ 	.byte	0x02, 0x4a
	.zero		1
	.zero		1


	//----- nvinfo : EIATTR_EXIT_INSTR_OFFSETS
	.align		4
        /*004c*/ 	.byte	0x04, 0x1c
        /*004e*/ 	.short	(.L_41 - .L_40)


	//   ....[0]....
.L_40:
        /*0050*/ 	.word	0x00000040


	//   ....[1]....
        /*0054*/ 	.word	0x00004f00


	//----- nvinfo : EIATTR_CBANK_PARAM_SIZE
	.align		4
.L_41:
        /*0058*/ 	.byte	0x03, 0x19
        /*005a*/ 	.short	0x0010


	//----- nvinfo : EIATTR_PARAM_CBANK
	.align		4
        /*005c*/ 	.byte	0x04, 0x0a
        /*005e*/ 	.short	(.L_43 - .L_42)
	.align		4
.L_42:
        /*0060*/ 	.word	index@(.nv.constant0._Z6phase2Piii)
        /*0064*/ 	.short	0x0380
        /*0066*/ 	.short	0x0010


	//----- nvinfo : EIATTR_SW_WAR
	.align		4
.L_43:
        /*0068*/ 	.byte	0x04, 0x36
        /*006a*/ 	.short	(.L_45 - .L_44)
.L_44:
        /*006c*/ 	.word	0x00000008
.L_45:


//--------------------- .nv.info._Z6phase1Piii    --------------------------
	.section	.nv.info._Z6phase1Piii,"",@"SHT_CUDA_INFO"
	.sectionflags	@""
	.align	4


	//----- nvinfo : EIATTR_CUDA_API_VERSION
	.align		4
        /*0000*/ 	.byte	0x04, 0x37
        /*0002*/ 	.short	(.L_47 - .L_46)
.L_46:
        /*0004*/ 	.word	0x00000082


	//----- nvinfo : EIATTR_KPARAM_INFO
	.align		4
.L_47:
        /*0008*/ 	.byte	0x04, 0x17
        /*000a*/ 	.short	(.L_49 - .L_48)
.L_48:
        /*000c*/ 	.word	0x00000000
        /*0010*/ 	.short	0x0002
        /*0012*/ 	.short	0x000c
        /*0014*/ 	.byte	0x00, 0xf0, 0x11, 0x00


	//----- nvinfo : EIATTR_KPARAM_INFO
	.align		4
.L_49:
        /*0018*/ 	.byte	0x04, 0x17
        /*001a*/ 	.short	(.L_51 - .L_50)
.L_50:
        /*001c*/ 	.word	0x00000000
        /*0020*/ 	.short	0x0001
        /*0022*/ 	.short	0x0008
        /*0024*/ 	.byte	0x00, 0xf0, 0x11, 0x00


	//----- nvinfo : EIATTR_KPARAM_INFO
	.align		4
.L_51:
        /*0028*/ 	.byte	0x04, 0x17
        /*002a*/ 	.short	(.L_53 - .L_52)
.L_52:
        /*002c*/ 	.word	0x00000000
        /*0030*/ 	.short	0x0000
        /*0032*/ 	.short	0x0000
        /*0034*/ 	.byte	0x00, 0xf5, 0x21, 0x00


	//----- nvinfo : EIATTR_SPARSE_MMA_MASK
	.align		4
.L_53:
        /*0038*/ 	.byte	0x03, 0x50
        /*003a*/ 	.short	0x0000


	//----- nvinfo : EIATTR_MAXREG_COUNT
	.align		4
        /*003c*/ 	.byte	0x03, 0x1b
        /*003e*/ 	.short	0x00ff


	//----- nvinfo : EIATTR_NUM_BARRIERS
	.align		4
        /*0040*/ 	.byte	0x02, 0x4c
        /*0042*/ 	.byte	0x01
	.zero		1


	//----- nvinfo : EIATTR_MERCURY_ISA_VERSION
	.align		4
        /*0044*/ 	.byte	0x03, 0x5f
        /*0046*/ 	.short	0x0101


	//----- nvinfo : EIATTR_VRC_CTA_INIT_COUNT
	.align		4
        /*0048*/ 	.byte	0x02, 0x4a
	.zero		1
	.zero		1


	//----- nvinfo : EIATTR_EXIT_INSTR_OFFSETS
	.align		4
        /*004c*/ 	.byte	0x04, 0x1c
        /*004e*/ 	.short	(.L_55 - .L_54)


	//   ....[0]....
.L_54:
        /*0050*/ 	.word	0x00002c90


	//----- nvinfo : EIATTR_CBANK_PARAM_SIZE
	.align		4
.L_55:
        /*0054*/ 	.byte	0x03, 0x19
        /*0056*/ 	.short	0x0010


	//----- nvinfo : EIATTR_PARAM_CBANK
	.align		4
        /*0058*/ 	.byte	0x04, 0x0a
        /*005a*/ 	.short	(.L_57 - .L_56)
	.align		4
.L_56:
        /*005c*/ 	.word	index@(.nv.constant0._Z6phase1Piii)
        /*0060*/ 	.short	0x0380
        /*0062*/ 	.short	0x0010


	//----- nvinfo : EIATTR_SW_WAR
	.align		4
.L_57:
        /*0064*/ 	.byte	0x04, 0x36
        /*0066*/ 	.short	(.L_59 - .L_58)
.L_58:
        /*0068*/ 	.word	0x00000008
.L_59:


//--------------------- .nv.callgraph             --------------------------
	.section	.nv.callgraph,"",@"SHT_CUDA_CALLGRAPH"
	.align	4
	.sectionentsize	8
	.align		4
        /*0000*/ 	.word	0x00000000
	.align		4
        /*0004*/ 	.word	0xffffffff
	.align		4
        /*0008*/ 	.word	0x00000000
	.align		4
        /*000c*/ 	.word	0xfffffffe
	.align		4
        /*0010*/ 	.word	0x00000000
	.align		4
        /*0014*/ 	.word	0xfffffffd
	.align		4
        /*0018*/ 	.word	0x00000000
	.align		4
        /*001c*/ 	.word	0xfffffffc


//--------------------- .text._Z6phase3Piii       --------------------------
	.section	.text._Z6phase3Piii,"ax",@progbits
	.align	128
        .global         _Z6phase3Piii
        .type           _Z6phase3Piii,@function
        .size           _Z6phase3Piii,(.L_x_6 - _Z6phase3Piii)
        .other          _Z6phase3Piii,@"STO_CUDA_ENTRY STV_DEFAULT"
_Z6phase3Piii:
.text._Z6phase3Piii:
[----:B------:R-:W-:Y:S01]  /*0000*/  LDC R1, c[0x0][0x37c] ;  /* 0x0000df00ff017b82 */ /* 0x000fe20000000800 */
[----:B------:R-:W0:Y:S07]  /*0010*/  S2R R5, SR_CTAID.X ;  /* 0x0000000000057919 */ /* 0x000e2e0000002500 */
[----:B------:R-:W0:Y:S01]  /*0020*/  LDC R7, c[0x0][0x388] ;  /* 0x0000e200ff077b82 */ /* 0x000e220000000800 */
[----:B------:R-:W1:Y:S01]  /*0030*/  S2R R3, SR_CTAID.Y ;  /* 0x0000000000037919 */ /* 0x000e620000002600 */
[----:B0-----:R-:W-:-:S04]  /*0040*/  ISETP.NE.AND P0, PT, R5, R7, PT ;  /* 0x000000070500720c */ /* 0x001fc80003f05270 */
[----:B-1----:R-:W-:-:S13]  /*0050*/  ISETP.EQ.OR P0, PT, R3, R7, !P0 ;  /* 0x000000070300720c */ /* 0x002fda0004702670 */
[----:B------:R-:W-:Y:S05]  /*0060*/  @P0 EXIT ;  /* 0x000000000000094d */ /* 0x000fea0003800000 */
[----:B------:R-:W0:Y:S01]  /*0070*/  S2R R0, SR_TID.Y ;  /* 0x0000000000007919 */ /* 0x000e220000002200 */
[----:B------:R-:W1:Y:S01]  /*0080*/  LDC R9, c[0x0][0x38c] ;  /* 0x0000e300ff097b82 */ /* 0x000e620000000800 */
[----:B------:R-:W2:Y:S01]  /*0090*/  LDCU.64 UR8, c[0x0][0x358] ;  /* 0x00006b00ff0877ac */ /* 0x000ea20008000a00 */
[----:B------:R-:W3:Y:S06]  /*00a0*/  S2R R2, SR_TID.X ;  /* 0x0000000000027919 */ /* 0x000eec0000002100 */
[----:B------:R-:W4:Y:S01]  /*00b0*/  LDC.64 R20, c[0x0][0x380] ;  /* 0x0000e000ff147b82 */ /* 0x000f220000000a00 */
[----:B0-----:R-:W-:-:S02]  /*00c0*/  IMAD R4, R3, 0x40, R0 ;  /* 0x0000004003047824 */ /* 0x001fc400078e0200 */
[----:B------:R-:W-:Y:S02]  /*00d0*/  IMAD R6, R7, 0x40, R0 ;  /* 0x0000004007067824 */ /* 0x000fe400078e0200 */
[--C-:B---3--:R-:W-:Y:S02]  /*00e0*/  IMAD R3, R5, 0x40, R2.reuse ;  /* 0x0000004005037824 */ /* 0x108fe400078e0202 */
[----:B------:R-:W-:Y:S02]  /*00f0*/  IMAD R5, R7, 0x40, R2 ;  /* 0x0000004007057824 */ /* 0x000fe400078e0202 */
[-C--:B-1----:R-:W-:Y:S02]  /*0100*/  IMAD R22, R4, R9.reuse, RZ ;  /* 0x0000000904167224 */ /* 0x082fe400078e02ff */
[-C--:B------:R-:W-:Y:S02]  /*0110*/  IMAD R19, R6, R9.reuse, R3 ;  /* 0x0000000906137224 */ /* 0x080fe400078e0203 */
[----:B------:R-:W-:-:S02]  /*0120*/  IMAD R17, R4, R9, R5 ;  /* 0x0000000904117224 */ /* 0x000fc400078e0205 */
[----:B------:R-:W-:Y:S02]  /*0130*/  IMAD R26, R9, 0x20, R22 ;  /* 0x00000020091a7824 */ /* 0x000fe400078e0216 */
[----:B----4-:R-:W-:-:S04]  /*0140*/  IMAD.WIDE R16, R17, 0x4, R20 ;  /* 0x0000000411107825 */ /* 0x010fc800078e0214 */
[----:B------:R-:W-:Y:S01]  /*0150*/  IMAD.IADD R7, R5, 0x1, R26 ;  /* 0x0000000105077824 */ /* 0x000fe200078e021a */
[----:B--2---:R-:W2:Y:S01]  /*0160*/  LDG.E R4, desc[UR8][R16.64] ;  /* 0x0000000810047981 */ /* 0x004ea2000c1e1900 */
[----:B------:R-:W-:Y:S02]  /*0170*/  IMAD R9, R9, 0x20, R19 ;  /* 0x0000002009097824 */ /* 0x000fe400078e0213 */
[--C-:B------:R-:W-:Y:S01]  /*0180*/  IMAD.WIDE R18, R19, 0x4, R20.reuse ;  /* 0x0000000413127825 */ /* 0x100fe200078e0214 */
[----:B------:R-:W3:Y:S03]  /*0190*/  LDG.E R12, desc[UR8][R16.64+0x80] ;  /* 0x00008008100c7981 */ /* 0x000ee6000c1e1900 */
[--C-:B------:R-:W-:Y:S01]  /*01a0*/  IMAD.WIDE R6, R7, 0x4, R20.reuse ;  /* 0x0000000407067825 */ /* 0x100fe200078e0214 */
[----:B------:R-:W4:Y:S03]  /*01b0*/  LDG.E R10, desc[UR8][R18.64] ;  /* 0x00000008120a7981 */ /* 0x000f26000c1e1900 */
[----:B------:R-:W-:Y:S01]  /*01c0*/  IMAD.WIDE R8, R9, 0x4, R20 ;  /* 0x0000000409087825 */ /* 0x000fe200078e0214 */
[----:B------:R-:W3:Y:S04]  /*01d0*/  LDG.E R15, desc[UR8][R18.64+0x80] ;  /* 0x00008008120f7981 */ /* 0x000ee8000c1e1900 */
[----:B------:R-:W3:Y:S04]  /*01e0*/  LDG.E R14, desc[UR8][R6.64] ;  /* 0x00000008060e7981 */ /* 0x000ee8000c1e1900 */
[----:B------:R-:W3:Y:S04]  /*01f0*/  LDG.E R13, desc[UR8][R8.64] ;  /* 0x00000008080d7981 */ /* 0x000ee8000c1e1900 */
[----:B------:R-:W3:Y:S04]  /*0200*/  LDG.E R24, desc[UR8][R6.64+0x80] ;  /* 0x0000800806187981 */ /* 0x000ee8000c1e1900 */
[----:B------:R0:W3:Y:S01]  /*0210*/  LDG.E R27, desc[UR8][R8.64+0x80] ;  /* 0x00008008081b7981 */ /* 0x0000e2000c1e1900 */
[----:B------:R-:W1:Y:S01]  /*0220*/  S2UR UR6, SR_CgaCtaId ;  /* 0x00000000000679c3 */ /* 0x000e620000008800 */
[----:B------:R-:W-:-:S02]  /*0230*/  UMOV UR4, 0x400 ;  /* 0x0000040000047882 */ /* 0x000fc40000000000 */
[----:B------:R-:W-:Y:S01]  /*0240*/  UIADD3 UR5, UPT, UPT, UR4, 0x4000, URZ ;  /* 0x0000400004057890 */ /* 0x000fe2000fffe0ff */
[C---:B------:R-:W-:Y:S02]  /*0250*/  IMAD.IADD R23, R3.reuse, 0x1, R22 ;  /* 0x0000000103177824 */ /* 0x040fe400078e0216 */
[----:B------:R-:W-:Y:S01]  /*0260*/  IMAD.IADD R3, R3, 0x1, R26 ;  /* 0x0000000103037824 */ /* 0x000fe200078e021a */
[----:B-1----:R-:W-:Y:S02]  /*0270*/  ULEA UR4, UR6, UR4, 0x18 ;  /* 0x0000000406047291 */ /* 0x002fe4000f8ec0ff */
[----:B------:R-:W-:-:S04]  /*0280*/  ULEA UR5, UR6, UR5, 0x18 ;  /* 0x0000000506057291 */ /* 0x000fc8000f8ec0ff */
[C---:B0-----:R-:W-:Y:S02]  /*0290*/  LEA R9, R0.reuse, UR4, 0x8 ;  /* 0x0000000400097c11 */ /* 0x041fe4000f8e40ff */
[----:B------:R-:W-:-:S03]  /*02a0*/  LEA R7, R0, UR5, 0x8 ;  /* 0x0000000500077c11 */ /* 0x000fc6000f8e40ff */
[C---:B------:R-:W-:Y:S02]  /*02b0*/  IMAD R17, R2.reuse, 0x4, R9 ;  /* 0x0000000402117824 */ /* 0x040fe400078e0209 */
[----:B------:R-:W-:Y:S02]  /*02c0*/  IMAD R6, R2, 0x4, R7 ;  /* 0x0000000402067824 */ /* 0x000fe400078e0207 */
[----:B------:R-:W-:-:S04]  /*02d0*/  IMAD.WIDE R22, R23, 0x4, R20 ;  /* 0x0000000417167825 */ /* 0x000fc800078e0214 */
[----:B------:R-:W-:Y:S01]  /*02e0*/  IMAD.WIDE R20, R3, 0x4, R20 ;  /* 0x0000000403147825 */ /* 0x000fe200078e0214 */
[----:B------:R0:W5:Y:S04]  /*02f0*/  LDG.E R5, desc[UR8][R22.64] ;  /* 0x0000000816057981 */ /* 0x000168000c1e1900 */
[----:B------:R0:W5:Y:S04]  /*0300*/  LDG.E R25, desc[UR8][R22.64+0x80] ;  /* 0x0000800816197981 */ /* 0x000168000c1e1900 */
[----:B------:R0:W5:Y:S04]  /*0310*/  LDG.E R3, desc[UR8][R20.64] ;  /* 0x0000000814037981 */ /* 0x000168000c1e1900 */
[----:B------:R0:W5:Y:S01]  /*0320*/  LDG.E R11, desc[UR8][R20.64+0x80] ;  /* 0x00008008140b7981 */ /* 0x000162000c1e1900 */
[----:B------:R-:W-:Y:S01]  /*0330*/  LEA R2, R2, UR5, 0x2 ;  /* 0x0000000502027c11 */ /* 0x000fe2000f8e10ff */
[----:B------:R-:W-:Y:S01]  /*0340*/  VIADD R0, R9, 0x2000 ;  /* 0x0000200009007836 */ /* 0x000fe20000000000 */
[----:B------:R-:W-:-:S03]  /*0350*/  UMOV UR4, 0x2000 ;  /* 0x0000200000047882 */ /* 0x000fc60000000000 */
[----:B------:R-:W-:Y:S01]  /*0360*/  VIADD R2, R2, 0x1000 ;  /* 0x0000100002027836 */ /* 0x000fe20000000000 */
[----:B--2---:R0:W-:Y:S04]  /*0370*/  STS [R17], R4 ;  /* 0x0000000411007388 */ /* 0x0041e80000000800 */
[----:B----4-:R0:W-:Y:S04]  /*0380*/  STS [R6], R10 ;  /* 0x0000000a06007388 */ /* 0x0101e80000000800 */
[----:B---3--:R0:W-:Y:S04]  /*0390*/  STS [R17+0x80], R12 ;  /* 0x0000800c11007388 */ /* 0x0081e80000000800 */
[----:B------:R0:W-:Y:S04]  /*03a0*/  STS [R6+0x80], R15 ;  /* 0x0000800f06007388 */ /* 0x0001e80000000800 */
[----:B------:R0:W-:Y:S04]  /*03b0*/  STS [R17+0x2000], R14 ;  /* 0x0020000e11007388 */ /* 0x0001e80000000800 */
[----:B------:R0:W-:Y:S04]  /*03c0*/  STS [R6+0x2000], R13 ;  /* 0x0020000d06007388 */ /* 0x0001e80000000800 */
[----:B------:R0:W-:Y:S04]  /*03d0*/  STS [R17+0x2080], R24 ;  /* 0x0020801811007388 */ /* 0x0001e80000000800 */
[----:B------:R0:W-:Y:S01]  /*03e0*/  STS [R6+0x2080], R27 ;  /* 0x0020801b06007388 */ /* 0x0001e20000000800 */
[----:B------:R-:W-:Y:S06]  /*03f0*/  BAR.SYNC.DEFER_BLOCKING 0x0 ;  /* 0x0000000000007b1d */ /* 0x000fec0000010000 */
.L_x_0:
[----:B------:R-:W-:Y:S01]  /*0400*/  LDS R8, [R2+-0x1000] ;  /* 0xfff0000002087984 */ /* 0x000fe20000000800 */
[----:B------:R-:W-:-:S03]  /*0410*/  UIADD3 UR4, UPT, UPT, UR4, 0x80, URZ ;  /* 0x0000008004047890 */ /* 0x000fc6000fffe0ff */
[----:B0-----:R-:W0:Y:S01]  /*0420*/  LDS.128 R12, [R0+-0x2000] ;  /* 0xffe00000000c7984 */ /* 0x001e220000000c00 */
[----:B------:R-:W-:-:S03]  /*0430*/  UISETP.NE.AND UP0, UPT, UR4, 0x2100, UPT ;  /* 0x000021000400788c */ /* 0x000fc6000bf05270 */
[----:B------:R-:W1:Y:S04]  /*0440*/  LDS R10, [R2+-0xf80] ;  /* 0xfff08000020a7984 */ /* 0x000e680000000800 */
[----:B------:R-:W2:Y:S04]  /*0450*/  LDS.128 R16, [R0] ;  /* 0x0000000000107984 */ /* 0x000ea80000000c00 */
[----:B------:R-:W3:Y:S04]  /*0460*/  LDS R6, [R2+-0xf00] ;  /* 0xfff1000002067984 */ /* 0x000ee80000000800 */
[----:B------:R-:W4:Y:S04]  /*0470*/  LDS R4, [R2+-0xe80] ;  /* 0xfff1800002047984 */ /* 0x000f280000000800 */
[----:B------:R-:W4:Y:S04]  /*0480*/  LDS R9, [R2+-0xe00] ;  /* 0xfff2000002097984 */ /* 0x000f280000000800 */
[----:B------:R-:W4:Y:S04]  /*0490*/  LDS R7, [R2+-0xd80] ;  /* 0xfff2800002077984 */ /* 0x000f280000000800 */
[----:B------:R-:W4:Y:S04]  /*04a0*/  LDS R26, [R2+-0xd00] ;  /* 0xfff30000021a7984 */ /* 0x000f280000000800 */
[----:B------:R-:W4:Y:S04]  /*04b0*/  LDS R24, [R2+-0xc80] ;  /* 0xfff3800002187984 */ /* 0x000f280000000800 */
[----:B------:R-:W-:Y:S01]  /*04c0*/  LDS R28, [R2+-0xa80] ;  /* 0xfff58000021c7984 */ /* 0x000fe20000000800 */
[----:B0----5:R-:W-:-:S02]  /*04d0*/  VIADDMNMX R5, R8, R12, R5, PT ;  /* 0x0000000c08057246 */ /* 0x021fc40003800105 */
[----:B-1----:R-:W-:Y:S02]  /*04e0*/  VIADDMNMX R12, R10, R12, R25, PT ;  /* 0x0000000c0a0c7246 */ /* 0x002fe40003800119 */
[----:B------:R-:W-:Y:S01]  /*04f0*/  LDS R25, [R2+-0xa00] ;  /* 0xfff6000002197984 */ /* 0x000fe20000000800 */
[-C--:B--2---:R-:W-:Y:S02]  /*0500*/  VIADDMNMX R3, R8, R16.reuse, R3, PT ;  /* 0x0000001008037246 */ /* 0x084fe40003800103 */
[----:B------:R-:W-:Y:S02]  /*0510*/  VIADDMNMX R10, R10, R16, R11, PT ;  /* 0x000000100a0a7246 */ /* 0x000fe4000380010b */
[C---:B---3--:R-:W-:Y:S02]  /*0520*/  VIADDMNMX R5, R6.reuse, R13, R5, PT ;  /* 0x0000000d06057246 */ /* 0x048fe40003800105 */
[----:B------:R-:W-:Y:S02]  /*0530*/  VIADDMNMX R3, R6, R17, R3, PT ;  /* 0x0000001106037246 */ /* 0x000fe40003800103 */
[----:B----4-:R-:W-:-:S02]  /*0540*/  VIADDMNMX R13, R4, R13, R12, PT ;  /* 0x0000000d040d7246 */ /* 0x010fc4000380010c */
[----:B------:R-:W-:Y:S02]  /*0550*/  VIADDMNMX R10, R4, R17, R10, PT ;  /* 0x00000011040a7246 */ /* 0x000fe4000380010a */
[C---:B------:R-:W-:Y:S01]  /*0560*/  VIADDMNMX R12, R9.reuse, R14, R5, PT ;  /* 0x0000000e090c7246 */ /* 0x040fe20003800105 */
[----:B------:R-:W-:Y:S01]  /*0570*/  LDS R17, [R2+-0xb00] ;  /* 0xfff5000002117984 */ /* 0x000fe20000000800 */
[----:B------:R-:W-:Y:S02]  /*0580*/  VIADDMNMX R16, R9, R18, R3, PT ;  /* 0x0000001209107246 */ /* 0x000fe40003800103 */
[C---:B------:R-:W-:Y:S01]  /*0590*/  VIADDMNMX R14, R7.reuse, R14, R13, PT ;  /* 0x0000000e070e7246 */ /* 0x040fe2000380010d */
[----:B------:R-:W-:Y:S01]  /*05a0*/  LDS R3, [R2+-0xc00] ;  /* 0xfff4000002037984 */ /* 0x000fe20000000800 */
[----:B------:R-:W-:Y:S02]  /*05b0*/  VIADDMNMX R18, R7, R18, R10, PT ;  /* 0x0000001207127246 */ /* 0x000fe4000380010a */
[C---:B------:R-:W-:Y:S01]  /*05c0*/  VIADDMNMX R12, R26.reuse, R15, R12, PT ;  /* 0x0000000f1a0c7246 */ /* 0x040fe2000380010c */
[----:B------:R-:W-:Y:S01]  /*05d0*/  LDS R13, [R2+-0xb80] ;  /* 0xfff48000020d7984 */ /* 0x000fe20000000800 */
[----:B------:R-:W-:-:S02]  /*05e0*/  VIADDMNMX R16, R26, R19, R16, PT ;  /* 0x000000131a107246 */ /* 0x000fc40003800110 */
[C---:B------:R-:W-:Y:S01]  /*05f0*/  VIADDMNMX R14, R24.reuse, R15, R14, PT ;  /* 0x0000000f180e7246 */ /* 0x040fe2000380010e */
[----:B------:R-:W0:Y:S01]  /*0600*/  LDS.128 R4, [R0+-0x1ff0] ;  /* 0xffe0100000047984 */ /* 0x000e220000000c00 */
[----:B------:R-:W-:-:S03]  /*0610*/  VIADDMNMX R18, R24, R19, R18, PT ;  /* 0x0000001318127246 */ /* 0x000fc60003800112 */
[----:B------:R-:W1:Y:S04]  /*0620*/  LDS.128 R8, [R0+0x10] ;  /* 0x0000100000087984 */ /* 0x000e680000000c00 */
[----:B------:R-:W2:Y:S04]  /*0630*/  LDS R15, [R2+-0x980] ;  /* 0xfff68000020f7984 */ /* 0x000ea80000000800 */
[----:B------:R-:W3:Y:S04]  /*0640*/  LDS R24, [R2+-0x900] ;  /* 0xfff7000002187984 */ /* 0x000ee80000000800 */
[----:B------:R-:W4:Y:S01]  /*0650*/  LDS R26, [R2+-0x880] ;  /* 0xfff78000021a7984 */ /* 0x000f220000000800 */
[----:B0-----:R-:W-:-:S02]  /*0660*/  VIADDMNMX R12, R3, R4, R12, PT ;  /* 0x00000004030c7246 */ /* 0x001fc4000380010c */
[----:B------:R-:W-:Y:S02]  /*0670*/  VIADDMNMX R14, R13, R4, R14, PT ;  /* 0x000000040d0e7246 */ /* 0x000fe4000380010e */
[-C--:B-1----:R-:W-:Y:S02]  /*0680*/  VIADDMNMX R16, R3, R8.reuse, R16, PT ;  /* 0x0000000803107246 */ /* 0x082fe40003800110 */
[----:B------:R-:W-:Y:S01]  /*0690*/  VIADDMNMX R18, R13, R8, R18, PT ;  /* 0x000000080d127246 */ /* 0x000fe20003800112 */
[----:B------:R-:W-:Y:S01]  /*06a0*/  LDS R3, [R2+-0x800] ;  /* 0xfff8000002037984 */ /* 0x000fe20000000800 */
[C---:B------:R-:W-:Y:S02]  /*06b0*/  VIADDMNMX R4, R17.reuse, R5, R12, PT ;  /* 0x0000000511047246 */ /* 0x040fe4000380010c */
[----:B------:R-:W-:Y:S02]  /*06c0*/  VIADDMNMX R8, R17, R9, R16, PT ;  /* 0x0000000911087246 */ /* 0x000fe40003800110 */
[----:B------:R-:W-:-:S02]  /*06d0*/  VIADDMNMX R14, R28, R5, R14, PT ;  /* 0x000000051c0e7246 */ /* 0x000fc4000380010e */
[----:B------:R-:W-:Y:S01]  /*06e0*/  VIADDMNMX R18, R28, R9, R18, PT ;  /* 0x000000091c127246 */ /* 0x000fe20003800112 */
[----:B------:R-:W-:Y:S01]  /*06f0*/  LDS R5, [R2+-0x780] ;  /* 0xfff8800002057984 */ /* 0x000fe20000000800 */
[C---:B------:R-:W-:Y:S02]  /*0700*/  VIADDMNMX R4, R25.reuse, R6, R4, PT ;  /* 0x0000000619047246 */ /* 0x040fe40003800104 */
[----:B------:R-:W-:Y:S01]  /*0710*/  VIADDMNMX R8, R25, R10, R8, PT ;  /* 0x0000000a19087246 */ /* 0x000fe20003800108 */
[----:B------:R-:W-:Y:S01]  /*0720*/  LDS R9, [R2+-0x700] ;  /* 0xfff9000002097984 */ /* 0x000fe20000000800 */
[C---:B--2---:R-:W-:Y:S02]  /*0730*/  VIADDMNMX R6, R15.reuse, R6, R14, PT ;  /* 0x000000060f067246 */ /* 0x044fe4000380010e */
[----:B------:R-:W-:Y:S01]  /*0740*/  VIADDMNMX R10, R15, R10, R18, PT ;  /* 0x0000000a0f0a7246 */ /* 0x000fe20003800112 */
[----:B------:R-:W-:Y:S01]  /*0750*/  LDS R28, [R2+-0x680] ;  /* 0xfff98000021c7984 */ /* 0x000fe20000000800 */
[----:B---3--:R-:W-:-:S02]  /*0760*/  VIADDMNMX R4, R24, R7, R4, PT ;  /* 0x0000000718047246 */ /* 0x008fc40003800104 */
[----:B----4-:R-:W-:Y:S01]  /*0770*/  VIADDMNMX R6, R26, R7, R6, PT ;  /* 0x000000071a067246 */ /* 0x010fe20003800106 */
[----:B------:R-:W0:Y:S01]  /*0780*/  LDS.128 R12, [R0+-0x1fe0] ;  /* 0xffe02000000c7984 */ /* 0x000e220000000c00 */
[-C--:B------:R-:W-:Y:S02]  /*0790*/  VIADDMNMX R8, R24, R11.reuse, R8, PT ;  /* 0x0000000b18087246 */ /* 0x080fe40003800108 */
[----:B------:R-:W-:Y:S01]  /*07a0*/  VIADDMNMX R10, R26, R11, R10, PT ;  /* 0x0000000b1a0a7246 */ /* 0x000fe2000380010a */
[----:B------:R-:W1:Y:S04]  /*07b0*/  LDS.128 R16, [R0+0x20] ;  /* 0x0000200000107984 */ /* 0x000e680000000c00 */
[----:B------:R-:W2:Y:S04]  /*07c0*/  LDS R25, [R2+-0x600] ;  /* 0xfffa000002197984 */ /* 0x000ea80000000800 */
[----:B------:R-:W3:Y:S04]  /*07d0*/  LDS R7, [R2+-0x580] ;  /* 0xfffa800002077984 */ /* 0x000ee80000000800 */
[----:B------:R-:W4:Y:S04]  /*07e0*/  LDS R24, [R2+-0x500] ;  /* 0xfffb000002187984 */ /* 0x000f280000000800 */
        /* <DEDUP_REMOVED lines=11> */
[C---:B--2---:R-:W-:Y:S02]  /*08a0*/  VIADDMNMX R12, R25.reuse, R14, R4, PT ;  /* 0x0000000e190c7246 */ /* 0x044fe40003800104 */
[----:B------:R-:W-:Y:S01]  /*08b0*/  VIADDMNMX R16, R25, R18, R8, PT ;  /* 0x0000001219107246 */ /* 0x000fe20003800108 */
[----:B------:R-:W-:Y:S01]  /*08c0*/  LDS R17, [R2+-0x300] ;  /* 0xfffd000002117984 */ /* 0x000fe20000000800 */
[C---:B---3--:R-:W-:Y:S02]  /*08d0*/  VIADDMNMX R14, R7.reuse, R14, R6, PT ;  /* 0x0000000e070e7246 */ /* 0x048fe40003800106 */
[----:B------:R-:W-:Y:S01]  /*08e0*/  VIADDMNMX R18, R7, R18, R10, PT ;  /* 0x0000001207127246 */ /* 0x000fe2000380010a */
[----:B------:R-:W-:Y:S01]  /*08f0*/  LDS R28, [R2+-0x280] ;  /* 0xfffd8000021c7984 */ /* 0x000fe20000000800 */
[----:B----4-:R-:W-:-:S02]  /*0900*/  VIADDMNMX R12, R24, R15, R12, PT ;  /* 0x0000000f180c7246 */ /* 0x010fc4000380010c */
[----:B------:R-:W-:Y:S01]  /*0910*/  VIADDMNMX R14, R26, R15, R14, PT ;  /* 0x0000000f1a0e7246 */ /* 0x000fe2000380010e */
        /* <DEDUP_REMOVED lines=12> */
[----:B------:R-:W-:Y:S01]  /*09e0*/  LDS R3, [R2] ;  /* 0x0000000002037984 */ /* 0x000fe20000000800 */
[C---:B------:R-:W-:Y:S02]  /*09f0*/  VIADDMNMX R4, R17.reuse, R5, R12, PT ;  /* 0x0000000511047246 */ /* 0x040fe4000380010c */
[----:B------:R-:W-:Y:S02]  /*0a00*/  VIADDMNMX R8, R17, R9, R16, PT ;  /* 0x0000000911087246 */ /* 0x000fe40003800110 */
[----:B------:R-:W-:-:S02]  /*0a10*/  VIADDMNMX R14, R28, R5, R14, PT ;  /* 0x000000051c0e7246 */ /* 0x000fc4000380010e */
[----:B------:R-:W-:Y:S01]  /*0a20*/  VIADDMNMX R18, R28, R9, R18, PT ;  /* 0x000000091c127246 */ /* 0x000fe20003800112 */
[----:B------:R-:W-:Y:S01]  /*0a30*/  LDS R5, [R2+0x80] ;  /* 0x0000800002057984 */ /* 0x000fe20000000800 */
[C---:B--2---:R-:W-:Y:S02]  /*0a40*/  VIADDMNMX R4, R25.reuse, R6, R4, PT ;  /* 0x0000000619047246 */ /* 0x044fe40003800104 */
[----:B------:R-:W-:Y:S01]  /*0a50*/  VIADDMNMX R8, R25, R10, R8, PT ;  /* 0x0000000a19087246 */ /* 0x000fe20003800108 */
[----:B------:R-:W-:Y:S01]  /*0a60*/  LDS R9, [R2+0x100] ;  /* 0x0001000002097984 */ /* 0x000fe20000000800 */
[C---:B---3--:R-:W-:Y:S02]  /*0a70*/  VIADDMNMX R6, R15.reuse, R6, R14, PT ;  /* 0x000000060f067246 */ /* 0x048fe4000380010e */
[----:B------:R-:W-:Y:S01]  /*0a80*/  VIADDMNMX R10, R15, R10, R18, PT ;  /* 0x0000000a0f0a7246 */ /* 0x000fe20003800112 */
[----:B------:R-:W-:Y:S01]  /*0a90*/  LDS R28, [R2+0x180] ;  /* 0x00018000021c7984 */ /* 0x000fe20000000800 */
[----:B----4-:R-:W-:-:S02]  /*0aa0*/  VIADDMNMX R4, R24, R7, R4, PT ;  /* 0x0000000718047246 */ /* 0x010fc40003800104 */
[----:B------:R-:W-:Y:S01]  /*0ab0*/  VIADDMNMX R6, R26, R7, R6, PT ;  /* 0x000000071a067246 */ /* 0x000fe20003800106 */
[----:B------:R-:W0:Y:S01]  /*0ac0*/  LDS.128 R12, [R0+-0x1fc0] ;  /* 0xffe04000000c7984 */ /* 0x000e220000000c00 */
[-C--:B------:R-:W-:Y:S02]  /*0ad0*/  VIADDMNMX R8, R24, R11.reuse, R8, PT ;  /* 0x0000000b18087246 */ /* 0x080fe40003800108 */
[----:B------:R-:W-:Y:S01]  /*0ae0*/  VIADDMNMX R10, R26, R11, R10, PT ;  /* 0x0000000b1a0a7246 */ /* 0x000fe2000380010a */
[----:B------:R-:W1:Y:S04]  /*0af0*/  LDS.128 R16, [R0+0x40] ;  /* 0x0000400000107984 */ /* 0x000e680000000c00 */
[----:B------:R-:W2:Y:S04]  /*0b00*/  LDS R25, [R2+0x200] ;  /* 0x0002000002197984 */ /* 0x000ea80000000800 */
[----:B------:R-:W3:Y:S04]  /*0b10*/  LDS R7, [R2+0x280] ;  /* 0x0002800002077984 */ /* 0x000ee80000000800 */
[----:B------:R-:W4:Y:S04]  /*0b20*/  LDS R24, [R2+0x300] ;  /* 0x0003000002187984 */ /* 0x000f280000000800 */
[----:B------:R-:W4:Y:S01]  /*0b30*/  LDS R26, [R2+0x380] ;  /* 0x00038000021a7984 */ /* 0x000f220000000800 */
[----:B0-----:R-:W-:-:S02]  /*0b40*/  VIADDMNMX R4, R3, R12, R4, PT ;  /* 0x0000000c03047246 */ /* 0x001fc40003800104 */
[----:B------:R-:W-:Y:S02]  /*0b50*/  VIADDMNMX R6, R5, R12, R6, PT ;  /* 0x0000000c05067246 */ /* 0x000fe40003800106 */
[-C--:B-1----:R-:W-:Y:S02]  /*0b60*/  VIADDMNMX R8, R3, R16.reuse, R8, PT ;  /* 0x0000001003087246 */ /* 0x082fe40003800108 */
[----:B------:R-:W-:Y:S01]  /*0b70*/  VIADDMNMX R10, R5, R16, R10, PT ;  /* 0x00000010050a7246 */ /* 0x000fe2000380010a */
[----:B------:R-:W-:Y:S01]  /*0b80*/  LDS R3, [R2+0x400] ;  /* 0x0004000002037984 */ /* 0x000fe20000000800 */
        /* <DEDUP_REMOVED lines=53> */
[-C--:B------:R-:W-:Y:S01]  /*0ee0*/  VIADDMNMX R8, R9, R17.reuse, R8, PT ;  /* 0x0000001109087246 */ /* 0x080fe20003800108 */
[----:B------:R-:W-:Y:S01]  /*0ef0*/  LDS R16, [R2+0xd00] ;  /* 0x000d000002107984 */ /* 0x000fe20000000800 */
[----:B------:R-:W-:-:S02]  /*0f00*/  VIADDMNMX R10, R28, R17, R10, PT ;  /* 0x000000111c0a7246 */ /* 0x000fc4000380010a */
[----:B------:R-:W-:Y:S01]  /*0f10*/  VIADDMNMX R6, R28, R13, R6, PT ;  /* 0x0000000d1c067246 */ /* 0x000fe20003800106 */
[----:B------:R-:W-:Y:S01]  /*0f20*/  LDS R17, [R2+0xe00] ;  /* 0x000e000002117984 */ /* 0x000fe20000000800 */
[C---:B--2---:R-:W-:Y:S02]  /*0f30*/  VIADDMNMX R12, R25.reuse, R14, R4, PT ;  /* 0x0000000e190c7246 */ /* 0x044fe40003800104 */
[-C--:B------:R-:W-:Y:S01]  /*0f40*/  VIADDMNMX R25, R25, R18.reuse, R8, PT ;  /* 0x0000001219197246 */ /* 0x080fe20003800108 */
[----:B------:R-:W-:Y:S01]  /*0f50*/  LDS R13, [R2+0xc00] ;  /* 0x000c0000020d7984 */ /* 0x000fe20000000800 */
[C---:B---3--:R-:W-:Y:S02]  /*0f60*/  VIADDMNMX R18, R7.reuse, R18, R10, PT ;  /* 0x0000001207127246 */ /* 0x048fe4000380010a */
[----:B------:R-:W-:Y:S01]  /*0f70*/  VIADDMNMX R14, R7, R14, R6, PT ;  /* 0x0000000e070e7246 */ /* 0x000fe20003800106 */
[----:B------:R-:W0:Y:S01]  /*0f80*/  LDS.128 R8, [R0+0x70] ;  /* 0x0000700000087984 */ /* 0x000e220000000c00 */
[----:B----4-:R-:W-:-:S02]  /*0f90*/  VIADDMNMX R12, R24, R15, R12, PT ;  /* 0x0000000f180c7246 */ /* 0x010fc4000380010c */
[----:B------:R-:W-:Y:S01]  /*0fa0*/  VIADDMNMX R25, R24, R19, R25, PT ;  /* 0x0000001318197246 */ /* 0x000fe20003800119 */
[----:B------:R1:W2:Y:S01]  /*0fb0*/  LDS.128 R4, [R0+-0x1f90] ;  /* 0xffe0700000047984 */ /* 0x0002a20000000c00 */
[C---:B------:R-:W-:Y:S02]  /*0fc0*/  VIADDMNMX R14, R26.reuse, R15, R14, PT ;  /* 0x0000000f1a0e7246 */ /* 0x040fe4000380010e */
[----:B------:R-:W-:Y:S01]  /*0fd0*/  VIADDMNMX R19, R26, R19, R18, PT ;  /* 0x000000131a137246 */ /* 0x000fe20003800112 */
[----:B------:R-:W3:Y:S04]  /*0fe0*/  LDS R24, [R2+0xd80] ;  /* 0x000d800002187984 */ /* 0x000ee80000000800 */
[----:B------:R-:W4:Y:S01]  /*0ff0*/  LDS R15, [R2+0xe80] ;  /* 0x000e8000020f7984 */ /* 0x000f220000000800 */
[----:B-1----:R-:W-:-:S03]  /*1000*/  VIADD R0, R0, 0x80 ;  /* 0x0000008000007836 */ /* 0x002fc60000000000 */
[----:B------:R-:W1:Y:S04]  /*1010*/  LDS R26, [R2+0xf00] ;  /* 0x000f0000021a7984 */ /* 0x000e680000000800 */
[----:B------:R0:W1:Y:S02]  /*1020*/  LDS R18, [R2+0xf80] ;  /* 0x000f800002127984 */ /* 0x0000640000000800 */
[----:B0-----:R-:W-:Y:S01]  /*1030*/  VIADD R2, R2, 0x2000 ;  /* 0x0000200002027836 */ /* 0x001fe20000000000 */
[-C--:B------:R-:W-:Y:S02]  /*1040*/  VIADDMNMX R25, R13, R8.reuse, R25, PT ;  /* 0x000000080d197246 */ /* 0x080fe40003800119 */
[----:B------:R-:W-:Y:S02]  /*1050*/  VIADDMNMX R19, R3, R8, R19, PT ;  /* 0x0000000803137246 */ /* 0x000fe40003800113 */
[----:B--2---:R-:W-:-:S02]  /*1060*/  VIADDMNMX R12, R13, R4, R12, PT ;  /* 0x000000040d0c7246 */ /* 0x004fc4000380010c */
[----:B------:R-:W-:Y:S02]  /*1070*/  VIADDMNMX R14, R3, R4, R14, PT ;  /* 0x00000004030e7246 */ /* 0x000fe4000380010e */
[C---:B------:R-:W-:Y:S02]  /*1080*/  VIADDMNMX R25, R16.reuse, R9, R25, PT ;  /* 0x0000000910197246 */ /* 0x040fe40003800119 */
[-C--:B------:R-:W-:Y:S02]  /*1090*/  VIADDMNMX R12, R16, R5.reuse, R12, PT ;  /* 0x00000005100c7246 */ /* 0x080fe4000380010c */
[C---:B---3--:R-:W-:Y:S02]  /*10a0*/  VIADDMNMX R14, R24.reuse, R5, R14, PT ;  /* 0x00000005180e7246 */ /* 0x048fe4000380010e */
[----:B------:R-:W-:Y:S02]  /*10b0*/  VIADDMNMX R19, R24, R9, R19, PT ;  /* 0x0000000918137246 */ /* 0x000fe40003800113 */
[----:B------:R-:W-:-:S02]  /*10c0*/  VIADDMNMX R25, R17, R10, R25, PT ;  /* 0x0000000a11197246 */ /* 0x000fc40003800119 */
[-C--:B------:R-:W-:Y:S02]  /*10d0*/  VIADDMNMX R12, R17, R6.reuse, R12, PT ;  /* 0x00000006110c7246 */ /* 0x080fe4000380010c */
[C---:B----4-:R-:W-:Y:S02]  /*10e0*/  VIADDMNMX R14, R15.reuse, R6, R14, PT ;  /* 0x000000060f0e7246 */ /* 0x050fe4000380010e */
[----:B------:R-:W-:Y:S02]  /*10f0*/  VIADDMNMX R19, R15, R10, R19, PT ;  /* 0x0000000a0f137246 */ /* 0x000fe40003800113 */
[C---:B-1----:R-:W-:Y:S02]  /*1100*/  VIADDMNMX R3, R26.reuse, R11, R25, PT ;  /* 0x0000000b1a037246 */ /* 0x042fe40003800119 */
[-C--:B------:R-:W-:Y:S02]  /*1110*/  VIADDMNMX R5, R26, R7.reuse, R12, PT ;  /* 0x000000071a057246 */ /* 0x080fe4000380010c */
[----:B------:R-:W-:-:S02]  /*1120*/  VIADDMNMX R25, R18, R7, R14, PT ;  /* 0x0000000712197246 */ /* 0x000fc4000380010e */
[----:B------:R-:W-:Y:S01]  /*1130*/  VIADDMNMX R11, R18, R11, R19, PT ;  /* 0x0000000b120b7246 */ /* 0x000fe20003800113 */
[----:B------:R-:W-:Y:S06]  /*1140*/  BRA.U UP0, `(.L_x_0) ;  /* 0xfffffff100ac7547 */ /* 0x000fec000b83ffff */
[----:B------:R-:W-:Y:S04]  /*1150*/  STG.E desc[UR8][R22.64], R5 ;  /* 0x0000000516007986 */ /* 0x000fe8000c101908 */
[----:B------:R-:W-:Y:S04]  /*1160*/  STG.E desc[UR8][R22.64+0x80], R25 ;  /* 0x0000801916007986 */ /* 0x000fe8000c101908 */
[----:B------:R-:W-:Y:S04]  /*1170*/  STG.E desc[UR8][R20.64], R3 ;  /* 0x0000000314007986 */ /* 0x000fe8000c101908 */
[----:B------:R-:W-:Y:S01]  /*1180*/  STG.E desc[UR8][R20.64+0x80], R11 ;  /* 0x0000800b14007986 */ /* 0x000fe2000c101908 */
[----:B------:R-:W-:Y:S05]  /*1190*/  EXIT ;  /* 0x000000000000794d */ /* 0x000fea0003800000 */
.L_x_1:
[----:B------:R-:W-:-:S00]  /*11a0*/  BRA `(.L_x_1) ;  /* 0xfffffffc00fc7947 */ /* 0x000fc0000383ffff */
[----:B------:R-:W-:-:S00]  /*11b0*/  NOP ;  /* 0x0000000000007918 */ /* 0x000fc00000000000 */
        /* <DEDUP_REMOVED lines=12> */
.L_x_6:


//--------------------- .text._Z6phase2Piii       --------------------------
	.section	.text._Z6phase2Piii,"ax",@progbits
	.align	128
        .global         _Z6phase2Piii
        .type           _Z6phase2Piii,@function
        .size           _Z6phase2Piii,(.L_x_7 - _Z6phase2Piii)
        .other          _Z6phase2Piii,@"STO_CUDA_ENTRY STV_DEFAULT"
_Z6phase2Piii:
.text._Z6phase2Piii:
[----:B------:R-:W-:Y:S01]  /*0000*/  LDC R1, c[0x0][0x37c] ;  /* 0x0000df00ff017b82 */ /* 0x000fe20000000800 */
[----:B------:R-:W0:Y:S07]  /*0010*/  S2R R3, SR_CTAID.Y ;  /* 0x0000000000037919 */ /* 0x000e2e0000002600 */
[----:B------:R-:W0:Y:S02]  /*0020*/  LDC R4, c[0x0][0x388] ;  /* 0x0000e200ff047b82 */ /* 0x000e240000000800 */
[----:B0-----:R-:W-:-:S13]  /*0030*/  ISETP.NE.AND P0, PT, R3, R4, PT ;  /* 0x000000040300720c */ /* 0x001fda0003f05270 */
[----:B------:R-:W-:Y:S05]  /*0040*/  @!P0 EXIT ;  /* 0x000000000000894d */ /* 0x000fea0003800000 */
[----:B------:R-:W0:Y:S01]  /*0050*/  S2R R19, SR_CTAID.X ;  /* 0x0000000000137919 */ /* 0x000e220000002500 */
[----:B------:R-:W1:Y:S01]  /*0060*/  LDC R6, c[0x0][0x38c] ;  /* 0x0000e300ff067b82 */ /* 0x000e620000000800 */
[----:B------:R-:W2:Y:S01]  /*0070*/  LDCU.64 UR8, c[0x0][0x358] ;  /* 0x00006b00ff0877ac */ /* 0x000ea20008000a00 */
[----:B------:R-:W3:Y:S01]  /*0080*/  S2R R0, SR_TID.Y ;  /* 0x0000000000007919 */ /* 0x000ee20000002200 */
[----:B------:R-:W4:Y:S05]  /*0090*/  S2R R10, SR_TID.X ;  /* 0x00000000000a7919 */ /* 0x000f2a0000002100 */
[----:B------:R-:W5:Y:S01]  /*00a0*/  LDC.64 R8, c[0x0][0x380] ;  /* 0x0000e000ff087b82 */ /* 0x000f620000000a00 */
[----:B0-----:R-:W-:-:S04]  /*00b0*/  ISETP.NE.AND P0, PT, R19, RZ, PT ;  /* 0x000000ff1300720c */ /* 0x001fc80003f05270 */
[CC--:B------:R-:W-:Y:S01]  /*00c0*/  SEL R5, R3.reuse, R4.reuse, P0 ;  /* 0x0000000403057207 */ /* 0x0c0fe20000000000 */
[C---:B---3--:R-:W-:Y:S01]  /*00d0*/  IMAD R2, R4.reuse, 0x40, R0 ;  /* 0x0000004004027824 */ /* 0x048fe200078e0200 */
[----:B------:R-:W-:Y:S01]  /*00e0*/  SEL R3, R3, R4, !P0 ;  /* 0x0000000403037207 */ /* 0x000fe20004000000 */
[----:B----4-:R-:W-:Y:S02]  /*00f0*/  IMAD R7, R4, 0x40, R10 ;  /* 0x0000004004077824 */ /* 0x010fe400078e020a */
[----:B------:R-:W-:Y:S02]  /*0100*/  IMAD R5, R5, 0x40, R0 ;  /* 0x0000004005057824 */ /* 0x000fe400078e0200 */
[----:B------:R-:W-:Y:S02]  /*0110*/  IMAD R4, R3, 0x40, R10 ;  /* 0x0000004003047824 */ /* 0x000fe400078e020a */
[-C--:B-1----:R-:W-:Y:S02]  /*0120*/  IMAD R7, R2, R6.reuse, R7 ;  /* 0x0000000602077224 */ /* 0x082fe400078e0207 */
[----:B------:R-:W-:-:S02]  /*0130*/  IMAD R5, R5, R6, R4 ;  /* 0x0000000605057224 */ /* 0x000fc400078e0204 */
[C---:B------:R-:W-:Y:S02]  /*0140*/  IMAD R11, R6.reuse, 0x20, R7 ;  /* 0x00000020060b7824 */ /* 0x040fe400078e0207 */
[----:B------:R-:W-:Y:S02]  /*0150*/  IMAD R13, R6, 0x20, R5 ;  /* 0x00000020060d7824 */ /* 0x000fe400078e0205 */
[----:B-----5:R-:W-:-:S04]  /*0160*/  IMAD.WIDE R2, R7, 0x4, R8 ;  /* 0x0000000407027825 */ /* 0x020fc800078e0208 */
[--C-:B------:R-:W-:Y:S01]  /*0170*/  IMAD.WIDE R4, R5, 0x4, R8.reuse ;  /* 0x0000000405047825 */ /* 0x100fe200078e0208 */
[----:B--2---:R-:W2:Y:S03]  /*0180*/  LDG.E R15, desc[UR8][R2.64] ;  /* 0x00000008020f7981 */ /* 0x004ea6000c1e1900 */
[--C-:B------:R-:W-:Y:S01]  /*0190*/  IMAD.WIDE R6, R11, 0x4, R8.reuse ;  /* 0x000000040b067825 */ /* 0x100fe200078e0208 */
[----:B------:R-:W3:Y:S03]  /*01a0*/  LDG.E R16, desc[UR8][R4.64] ;  /* 0x0000000804107981 */ /* 0x000ee6000c1e1900 */
[----:B------:R-:W-:Y:S01]  /*01b0*/  IMAD.WIDE R8, R13, 0x4, R8 ;  /* 0x000000040d087825 */ /* 0x000fe200078e0208 */
[----:B------:R-:W4:Y:S04]  /*01c0*/  LDG.E R17, desc[UR8][R2.64+0x80] ;  /* 0x0000800802117981 */ /* 0x000f28000c1e1900 */
[----:B------:R-:W5:Y:S04]  /*01d0*/  LDG.E R18, desc[UR8][R4.64+0x80] ;  /* 0x0000800804127981 */ /* 0x000f68000c1e1900 */
[----:B------:R-:W5:Y:S04]  /*01e0*/  LDG.E R21, desc[UR8][R6.64] ;  /* 0x0000000806157981 */ /* 0x000f68000c1e1900 */
[----:B------:R-:W5:Y:S04]  /*01f0*/  LDG.E R20, desc[UR8][R8.64] ;  /* 0x0000000808147981 */ /* 0x000f68000c1e1900 */
[----:B------:R-:W5:Y:S04]  /*0200*/  LDG.E R23, desc[UR8][R6.64+0x80] ;  /* 0x0000800806177981 */ /* 0x000f68000c1e1900 */
[----:B------:R-:W5:Y:S01]  /*0210*/  LDG.E R22, desc[UR8][R8.64+0x80] ;  /* 0x0000800808167981 */ /* 0x000f62000c1e1900 */
[----:B------:R-:W0:Y:S01]  /*0220*/  S2UR UR6, SR_CgaCtaId ;  /* 0x00000000000679c3 */ /* 0x000e220000008800 */
[----:B------:R-:W-:-:S02]  /*0230*/  UMOV UR4, 0x400 ;  /* 0x0000040000047882 */ /* 0x000fc40000000000 */
[----:B------:R-:W-:Y:S02]  /*0240*/  UIADD3 UR5, UPT, UPT, UR4, 0x4000, URZ ;  /* 0x0000400004057890 */ /* 0x000fe4000fffe0ff */
[----:B0-----:R-:W-:Y:S02]  /*0250*/  ULEA UR4, UR6, UR4, 0x18 ;  /* 0x0000000406047291 */ /* 0x001fe4000f8ec0ff */
[----:B------:R-:W-:-:S04]  /*0260*/  ULEA UR5, UR6, UR5, 0x18 ;  /* 0x0000000506057291 */ /* 0x000fc8000f8ec0ff */
[C---:B------:R-:W-:Y:S02]  /*0270*/  LEA R13, R0.reuse, UR4, 0x8 ;  /* 0x00000004000d7c11 */ /* 0x040fe4000f8e40ff */
[----:B------:R-:W-:-:S03]  /*0280*/  LEA R11, R0, UR5, 0x8 ;  /* 0x00000005000b7c11 */ /* 0x000fc6000f8e40ff */
[C---:B------:R-:W-:Y:S02]  /*0290*/  IMAD R12, R10.reuse, 0x4, R13 ;  /* 0x000000040a0c7824 */ /* 0x040fe400078e020d */
[----:B------:R-:W-:Y:S02]  /*02a0*/  IMAD R13, R10, 0x4, R11 ;  /* 0x000000040a0d7824 */ /* 0x000fe400078e020b */
[----:B------:R-:W-:Y:S01]  /*02b0*/  IMAD.MOV.U32 R14, RZ, RZ, RZ ;  /* 0x000000ffff0e7224 */ /* 0x000fe200078e00ff */
[----:B--2---:R0:W-:Y:S04]  /*02c0*/  STS [R12], R15 ;  /* 0x0000000f0c007388 */ /* 0x0041e80000000800 */
[----:B---3--:R0:W-:Y:S04]  /*02d0*/  STS [R13], R16 ;  /* 0x000000100d007388 */ /* 0x0081e80000000800 */
[----:B----4-:R0:W-:Y:S04]  /*02e0*/  STS [R12+0x80], R17 ;  /* 0x000080110c007388 */ /* 0x0101e80000000800 */
[----:B-----5:R0:W-:Y:S04]  /*02f0*/  STS [R13+0x80], R18 ;  /* 0x000080120d007388 */ /* 0x0201e80000000800 */
[----:B------:R0:W-:Y:S04]  /*0300*/  STS [R12+0x2000], R21 ;  /* 0x002000150c007388 */ /* 0x0001e80000000800 */
[----:B------:R0:W-:Y:S04]  /*0310*/  STS [R13+0x2000], R20 ;  /* 0x002000140d007388 */ /* 0x0001e80000000800 */
[----:B------:R0:W-:Y:S04]  /*0320*/  STS [R12+0x2080], R23 ;  /* 0x002080170c007388 */ /* 0x0001e80000000800 */
[----:B------:R0:W-:Y:S01]  /*0330*/  STS [R13+0x2080], R22 ;  /* 0x002080160d007388 */ /* 0x0001e20000000800 */
[----:B------:R-:W-:Y:S06]  /*0340*/  BAR.SYNC.DEFER_BLOCKING 0x0 ;  /* 0x0000000000007b1d */ /* 0x000fec0000010000 */
.L_x_2:
[C---:B0-----:R-:W-:Y:S01]  /*0350*/  LEA R21, R14.reuse, UR4, 0x8 ;  /* 0x000000040e157c11 */ /* 0x041fe2000f8e40ff */
[----:B------:R-:W-:Y:S01]  /*0360*/  LDS R23, [R13] ;  /* 0x000000000d177984 */ /* 0x000fe20000000800 */
[C---:B------:R-:W-:Y:S02]  /*0370*/  ISETP.NE.AND P1, PT, R19.reuse, RZ, PT ;  /* 0x000000ff1300720c */ /* 0x040fe40003f25270 */
[C---:B------:R-:W-:Y:S01]  /*0380*/  LEA R15, R14.reuse, UR5, 0x8 ;  /* 0x000000050e0f7c11 */ /* 0x040fe2000f8e40ff */
[--C-:B------:R-:W-:Y:S01]  /*0390*/  IMAD R17, R14, -0xfc, R21.reuse ;  /* 0xffffff040e117824 */ /* 0x100fe200078e0215 */
[----:B------:R-:W-:Y:S01]  /*03a0*/  ISETP.NE.AND P0, PT, R19, RZ, PT ;  /* 0x000000ff1300720c */ /* 0x000fe20003f05270 */
[C---:B------:R-:W-:Y:S02]  /*03b0*/  IMAD R18, R10.reuse, 0x4, R21 ;  /* 0x000000040a127824 */ /* 0x040fe400078e0215 */
[----:B------:R-:W-:Y:S02]  /*03c0*/  IMAD R15, R10, 0x4, R15 ;  /* 0x000000040a0f7824 */ /* 0x000fe400078e020f */
[----:B------:R-:W-:-:S02]  /*03d0*/  IMAD R16, R0, 0x100, R17 ;  /* 0x0000010000107824 */ /* 0x000fc400078e0211 */
[C---:B------:R-:W-:Y:S02]  /*03e0*/  IMAD R17, R14.reuse, 0x4, R11 ;  /* 0x000000040e117824 */ /* 0x040fe400078e020b */
[----:B------:R-:W-:Y:S01]  /*03f0*/  @!P1 LDS R21, [R15] ;  /* 0x000000000f159984 */ /* 0x000fe20000000800 */
[----:B------:R-:W-:-:S03]  /*0400*/  VIADD R14, R14, 0x20 ;  /* 0x000000200e0e7836 */ /* 0x000fc60000000000 */
[----:B------:R-:W0:Y:S04]  /*0410*/  @!P1 LDS R20, [R16] ;  /* 0x0000000010149984 */ /* 0x000e280000000800 */
[----:B------:R-:W-:Y:S04]  /*0420*/  @P1 LDS R22, [R17] ;  /* 0x0000000011161984 */ /* 0x000fe80000000800 */
[----:B------:R-:W1:Y:S04]  /*0430*/  @P1 LDS R24, [R18] ;  /* 0x0000000012181984 */ /* 0x000e680000000800 */
[----:B------:R-:W-:Y:S01]  /*0440*/  @!P0 LDS R26, [R13+0x80] ;  /* 0x000080000d1a8984 */ /* 0x000fe20000000800 */
[----:B0-----:R-:W-:-:S02]  /*0450*/  @!P1 VIADDMNMX R20, R21, R20, R23, PT ;  /* 0x0000001415149246 */ /* 0x001fc40003800117 */
[----:B-1----:R-:W-:Y:S02]  /*0460*/  @P1 VIADDMNMX R20, R24, R22, R23, PT ;  /* 0x0000001618141246 */ /* 0x002fe40003800117 */
[----:B------:R-:W-:Y:S04]  /*0470*/  @P0 LDS R22, [R13+0x80] ;  /* 0x000080000d160984 */ /* 0x000fe80000000800 */
[----:B------:R-:W-:Y:S04]  /*0480*/  STS [R13], R20 ;  /* 0x000000140d007388 */ /* 0x000fe80000000800 */
[----:B------:R-:W-:Y:S04]  /*0490*/  @P0 LDS R21, [R17] ;  /* 0x0000000011150984 */ /* 0x000fe80000000800 */
[----:B------:R-:W0:Y:S04]  /*04a0*/  @P0 LDS R23, [R18+0x80] ;  /* 0x0000800012170984 */ /* 0x000e280000000800 */
[----:B------:R-:W-:Y:S04]  /*04b0*/  @!P0 LDS R24, [R16] ;  /* 0x0000000010188984 */ /* 0x000fe80000000800 */
[----:B------:R-:W1:Y:S01]  /*04c0*/  @!P0 LDS R25, [R15+0x80] ;  /* 0x000080000f198984 */ /* 0x000e620000000800 */
[----:B0-----:R-:W-:-:S02]  /*04d0*/  @P0 VIADDMNMX R22, R23, R21, R22, PT ;  /* 0x0000001517160246 */ /* 0x001fc40003800116 */
[----:B-1----:R-:W-:Y:S02]  /*04e0*/  @!P0 VIADDMNMX R22, R25, R24, R26, PT ;  /* 0x0000001819168246 */ /* 0x002fe4000380011a */
[----:B------:R-:W-:Y:S04]  /*04f0*/  @P0 LDS R24, [R13+0x2000] ;  /* 0x002000000d180984 */ /* 0x000fe80000000800 */
[----:B------:R-:W-:Y:S04]  /*0500*/  STS [R13+0x80], R22 ;  /* 0x000080160d007388 */ /* 0x000fe80000000800 */
[----:B------:R-:W-:Y:S04]  /*0510*/  @P0 LDS R21, [R17+0x2000] ;  /* 0x0020000011150984 */ /* 0x000fe80000000800 */
[----:B------:R-:W0:Y:S04]  /*0520*/  @P0 LDS R20, [R18] ;  /* 0x0000000012140984 */ /* 0x000e280000000800 */
[----:B------:R-:W-:Y:S04]  /*0530*/  @!P0 LDS R25, [R13+0x2000] ;  /* 0x002000000d198984 */ /* 0x000fe80000000800 */
[----:B------:R-:W-:Y:S04]  /*0540*/  @!P0 LDS R23, [R16+0x2000] ;  /* 0x0020000010178984 */ /* 0x000fe80000000800 */
[----:B------:R-:W1:Y:S01]  /*0550*/  @!P0 LDS R26, [R15] ;  /* 0x000000000f1a8984 */ /* 0x000e620000000800 */
[----:B0-----:R-:W-:-:S03]  /*0560*/  @P0 VIADDMNMX R20, R20, R21, R24, PT ;  /* 0x0000001514140246 */ /* 0x001fc60003800118 */
[----:B------:R-:W-:Y:S01]  /*0570*/  @P0 LDS R24, [R13+0x2080] ;  /* 0x002080000d180984 */ /* 0x000fe20000000800 */
[----:B-1----:R-:W-:-:S03]  /*0580*/  @!P0 VIADDMNMX R20, R26, R23, R25, PT ;  /* 0x000000171a148246 */ /* 0x002fc60003800119 */
[----:B------:R-:W-:Y:S04]  /*0590*/  @!P0 LDS R25, [R13+0x2080] ;  /* 0x002080000d198984 */ /* 0x000fe80000000800 */
[----:B------:R-:W-:Y:S04]  /*05a0*/  STS [R13+0x2000], R20 ;  /* 0x002000140d007388 */ /* 0x000fe80000000800 */
[----:B------:R-:W-:Y:S04]  /*05b0*/  @P0 LDS R21, [R17+0x2000] ;  /* 0x0020000011150984 */ /* 0x000fe80000000800 */
[----:B------:R-:W0:Y:S04]  /*05c0*/  @P0 LDS R22, [R18+0x80] ;  /* 0x0000800012160984 */ /* 0x000e280000000800 */
[----:B------:R-:W-:Y:S04]  /*05d0*/  @!P0 LDS R23, [R16+0x2000] ;  /* 0x0020000010178984 */ /* 0x000fe80000000800 */
[----:B------:R-:W1:Y:S01]  /*05e0*/  @!P0 LDS R26, [R15+0x80] ;  /* 0x000080000f1a8984 */ /* 0x000e620000000800 */
[----:B0-----:R-:W-:-:S02]  /*05f0*/  @P0 VIADDMNMX R22, R22, R21, R24, PT ;  /* 0x0000001516160246 */ /* 0x001fc40003800118 */
[----:B-1----:R-:W-:-:S05]  /*0600*/  @!P0 VIADDMNMX R22, R26, R23, R25, PT ;  /* 0x000000171a168246 */ /* 0x002fca0003800119 */
[----:B------:R-:W-:Y:S01]  /*0610*/  STS [R13+0x2080], R22 ;  /* 0x002080160d007388 */ /* 0x000fe20000000800 */
[----:B------:R-:W-:Y:S06]  /*0620*/  BAR.SYNC.DEFER_BLOCKING 0x0 ;  /* 0x0000000000007b1d */ /* 0x000fec0000010000 */
[----:B------:R-:W-:Y:S04]  /*0630*/  @P0 LDS R21, [R17+0x4] ;  /* 0x0000040011150984 */ /* 0x000fe80000000800 */
[----:B------:R-:W-:Y:S04]  /*0640*/  @P0 LDS R20, [R13] ;  /* 0x000000000d140984 */ /* 0x000fe80000000800 */
[----:B------:R-:W0:Y:S04]  /*0650*/  @P0 LDS R23, [R18+0x100] ;  /* 0x0001000012170984 */ /* 0x000e280000000800 */
[----:B------:R-:W-:Y:S04]  /*0660*/  @!P0 LDS R24, [R16+0x4] ;  /* 0x0000040010188984 */ /* 0x000fe80000000800 */
[----:B------:R-:W-:Y:S04]  /*0670*/  @!P0 LDS R26, [R13] ;  /* 0x000000000d1a8984 */ /* 0x000fe80000000800 */
[----:B------:R-:W1:Y:S01]  /*0680*/  @!P0 LDS R25, [R15+0x100] ;  /* 0x000100000f198984 */ /* 0x000e620000000800 */
[----:B0-----:R-:W-:-:S02]  /*0690*/  @P0 VIADDMNMX R20, R23, R21, R20, PT ;  /* 0x0000001517140246 */ /* 0x001fc40003800114 */
[----:B-1----:R-:W-:Y:S02]  /*06a0*/  @!P0 VIADDMNMX R20, R25, R24, R26, PT ;  /* 0x0000001819148246 */ /* 0x002fe4000380011a */
[----:B------:R-:W-:Y:S04]  /*06b0*/  @P0 LDS R24, [R13+0x80] ;  /* 0x000080000d180984 */ /* 0x000fe80000000800 */
[----:B------:R-:W-:Y:S04]  /*06c0*/  STS [R13], R20 ;  /* 0x000000140d007388 */ /* 0x000fe80000000800 */
[----:B------:R-:W-:Y:S04]  /*06d0*/  @P0 LDS R21, [R17+0x4] ;  /* 0x0000040011150984 */ /* 0x000fe80000000800 */
[----:B------:R-:W0:Y:S04]  /*06e0*/  @P0 LDS R22, [R18+0x180] ;  /* 0x0001800012160984 */ /* 0x000e280000000800 */
[----:B------:R-:W-:Y:S04]  /*06f0*/  @!P0 LDS R25, [R13+0x80] ;  /* 0x000080000d198984 */ /* 0x000fe80000000800 */
[----:B------:R-:W-:Y:S04]  /*0700*/  @!P0 LDS R23, [R16+0x4] ;  /* 0x0000040010178984 */ /* 0x000fe80000000800 */
[----:B------:R-:W1:Y:S01]  /*0710*/  @!P0 LDS R26, [R15+0x180] ;  /* 0x000180000f1a8984 */ /* 0x000e620000000800 */
        /* <DEDUP_REMOVED lines=1129> */
[----:B-1----:R-:W-:Y:S02]  /*4db0*/  @!P0 VIADDMNMX R22, R26, R23, R25, PT ;  /* 0x000000171a168246 */ /* 0x002fe40003800119 */
[----:B------:R-:W-:-:S03]  /*4dc0*/  ISETP.NE.AND P0, PT, R14, 0x40, PT ;  /* 0x000000400e00780c */ /* 0x000fc60003f05270 */
[----:B------:R1:W-:Y:S01]  /*4dd0*/  STS [R13+0x2080], R22 ;  /* 0x002080160d007388 */ /* 0x0003e20000000800 */
[----:B------:R-:W-:Y:S09]  /*4de0*/  BAR.SYNC.DEFER_BLOCKING 0x0 ;  /* 0x0000000000007b1d */ /* 0x000ff20000010000 */
[----:B-1----:R-:W-:Y:S05]  /*4df0*/  @P0 BRA `(.L_x_2) ;  /* 0xffffffb400540947 */ /* 0x002fea000383ffff */
[----:B------:R-:W0:Y:S04]  /*4e00*/  LDS R11, [R12] ;  /* 0x000000000c0b7984 */ /* 0x000e280000000800 */
[----:B------:R-:W1:Y:S04]  /*4e10*/  LDS R15, [R13] ;  /* 0x000000000d0f7984 */ /* 0x000e680000000800 */
[----:B------:R-:W2:Y:S04]  /*4e20*/  LDS R17, [R12+0x80] ;  /* 0x000080000c117984 */ /* 0x000ea80000000800 */
[----:B------:R-:W3:Y:S04]  /*4e30*/  LDS R19, [R13+0x80] ;  /* 0x000080000d137984 */ /* 0x000ee80000000800 */
[----:B------:R-:W4:Y:S04]  /*4e40*/  LDS R21, [R12+0x2000] ;  /* 0x002000000c157984 */ /* 0x000f280000000800 */
[----:B------:R-:W5:Y:S04]  /*4e50*/  LDS R23, [R13+0x2000] ;  /* 0x002000000d177984 */ /* 0x000f680000000800 */
[----:B------:R-:W5:Y:S04]  /*4e60*/  LDS R25, [R12+0x2080] ;  /* 0x002080000c197984 */ /* 0x000f680000000800 */
[----:B------:R-:W5:Y:S04]  /*4e70*/  LDS R27, [R13+0x2080] ;  /* 0x002080000d1b7984 */ /* 0x000f680000000800 */
[----:B0-----:R-:W-:Y:S04]  /*4e80*/  STG.E desc[UR8][R2.64], R11 ;  /* 0x0000000b02007986 */ /* 0x001fe8000c101908 */
[----:B-1----:R-:W-:Y:S04]  /*4e90*/  STG.E desc[UR8][R4.64], R15 ;  /* 0x0000000f04007986 */ /* 0x002fe8000c101908 */
[----:B--2---:R-:W-:Y:S04]  /*4ea0*/  STG.E desc[UR8][R2.64+0x80], R17 ;  /* 0x0000801102007986 */ /* 0x004fe8000c101908 */
[----:B---3--:R-:W-:Y:S04]  /*4eb0*/  STG.E desc[UR8][R4.64+0x80], R19 ;  /* 0x0000801304007986 */ /* 0x008fe8000c101908 */
[----:B----4-:R-:W-:Y:S04]  /*4ec0*/  STG.E desc[UR8][R6.64], R21 ;  /* 0x0000001506007986 */ /* 0x010fe8000c101908 */
[----:B-----5:R-:W-:Y:S04]  /*4ed0*/  STG.E desc[UR8][R8.64], R23 ;  /* 0x0000001708007986 */ /* 0x020fe8000c101908 */
[----:B------:R-:W-:Y:S04]  /*4ee0*/  STG.E desc[UR8][R6.64+0x80], R25 ;  /* 0x0000801906007986 */ /* 0x000fe8000c101908 */
[----:B------:R-:W-:Y:S01]  /*4ef0*/  STG.E desc[UR8][R8.64+0x80], R27 ;  /* 0x0000801b08007986 */ /* 0x000fe2000c101908 */
[----:B------:R-:W-:Y:S05]  /*4f00*/  EXIT ;  /* 0x000000000000794d */ /* 0x000fea0003800000 */
.L_x_3:
        /* <DEDUP_REMOVED lines=15> */
.L_x_7:


//--------------------- .text._Z6phase1Piii       --------------------------
	.section	.text._Z6phase1Piii,"ax",@progbits
	.align	128
        .global         _Z6phase1Piii
        .type           _Z6phase1Piii,@function
        .size           _Z6phase1Piii,(.L_x_8 - _Z6phase1Piii)
        .other          _Z6phase1Piii,@"STO_CUDA_ENTRY STV_DEFAULT"
_Z6phase1Piii:
.text._Z6phase1Piii:
[----:B------:R-:W-:Y:S01]  /*0000*/  LDC R1, c[0x0][0x37c] ;  /* 0x0000df00ff017b82 */ /* 0x000fe20000000800 */
[----:B------:R-:W0:Y:S07]  /*0010*/  S2R R19, SR_TID.Y ;  /* 0x0000000000137919 */ /* 0x000e2e0000002200 */
[----:B------:R-:W0:Y:S01]  /*0020*/  LDC.64 R2, c[0x0][0x388] ;  /* 0x0000e200ff027b82 */ /* 0x000e220000000a00 */
[----:B------:R-:W1:Y:S01]  /*0030*/  LDCU.64 UR6, c[0x0][0x358] ;  /* 0x00006b00ff0677ac */ /* 0x000e620008000a00 */
[----:B------:R-:W2:Y:S06]  /*0040*/  S2R R7, SR_TID.X ;  /* 0x0000000000077919 */ /* 0x000eac0000002100 */
[----:B------:R-:W3:Y:S01]  /*0050*/  LDC.64 R4, c[0x0][0x380] ;  /* 0x0000e000ff047b82 */ /* 0x000ee20000000a00 */
[----:B0-----:R-:W-:-:S02]  /*0060*/  IMAD R0, R2, 0x40, R19 ;  /* 0x0000004002007824 */ /* 0x001fc400078e0213 */
[----:B--2---:R-:W-:-:S04]  /*0070*/  IMAD R2, R2, 0x40, R7 ;  /* 0x0000004002027824 */ /* 0x004fc800078e0207 */
[----:B------:R-:W-:-:S04]  /*0080*/  IMAD R2, R0, R3, R2 ;  /* 0x0000000300027224 */ /* 0x000fc800078e0202 */
[----:B------:R-:W-:Y:S02]  /*0090*/  IMAD R9, R3, 0x20, R2 ;  /* 0x0000002003097824 */ /* 0x000fe400078e0202 */
[----:B---3--:R-:W-:-:S04]  /*00a0*/  IMAD.WIDE R2, R2, 0x4, R4 ;  /* 0x0000000402027825 */ /* 0x008fc800078e0204 */
[----:B------:R-:W-:Y:S01]  /*00b0*/  IMAD.WIDE R4, R9, 0x4, R4 ;  /* 0x0000000409047825 */ /* 0x000fe200078e0204 */
[----:B-1----:R-:W2:Y:S04]  /*00c0*/  LDG.E R11, desc[UR6][R2.64] ;  /* 0x00000006020b7981 */ /* 0x002ea8000c1e1900 */
[----:B------:R-:W3:Y:S04]  /*00d0*/  LDG.E R13, desc[UR6][R2.64+0x80] ;  /* 0x00008006020d7981 */ /* 0x000ee8000c1e1900 */
[----:B------:R-:W4:Y:S04]  /*00e0*/  LDG.E R15, desc[UR6][R4.64] ;  /* 0x00000006040f7981 */ /* 0x000f28000c1e1900 */
[----:B------:R-:W5:Y:S01]  /*00f0*/  LDG.E R17, desc[UR6][R4.64+0x80] ;  /* 0x0000800604117981 */ /* 0x000f62000c1e1900 */
[----:B------:R-:W0:Y:S01]  /*0100*/  S2UR UR5, SR_CgaCtaId ;  /* 0x00000000000579c3 */ /* 0x000e220000008800 */
[----:B------:R-:W-:Y:S01]  /*0110*/  UMOV UR4, 0x400 ;  /* 0x0000040000047882 */ /* 0x000fe20000000000 */
[----:B------:R-:W-:Y:S01]  /*0120*/  IMAD.MOV.U32 R9, RZ, RZ, RZ ;  /* 0x000000ffff097224 */ /* 0x000fe200078e00ff */
[----:B0-----:R-:W-:-:S06]  /*0130*/  ULEA UR4, UR5, UR4, 0x18 ;  /* 0x0000000405047291 */ /* 0x001fcc000f8ec0ff */
[----:B------:R-:W-:-:S05]  /*0140*/  LEA R0, R19, UR4, 0x8 ;  /* 0x0000000413007c11 */ /* 0x000fca000f8e40ff */
[----:B------:R-:W-:-:S05]  /*0150*/  IMAD R6, R7, 0x4, R0 ;  /* 0x0000000407067824 */ /* 0x000fca00078e0200 */
[----:B--2---:R0:W-:Y:S04]  /*0160*/  STS [R6], R11 ;  /* 0x0000000b06007388 */ /* 0x0041e80000000800 */
[----:B---3--:R0:W-:Y:S04]  /*0170*/  STS [R6+0x80], R13 ;  /* 0x0000800d06007388 */ /* 0x0081e80000000800 */
[----:B----4-:R0:W-:Y:S04]  /*0180*/  STS [R6+0x2000], R15 ;  /* 0x0020000f06007388 */ /* 0x0101e80000000800 */
[----:B-----5:R0:W-:Y:S01]  /*0190*/  STS [R6+0x2080], R17 ;  /* 0x0020801106007388 */ /* 0x0201e20000000800 */
[----:B------:R-:W-:Y:S06]  /*01a0*/  BAR.SYNC.DEFER_BLOCKING 0x0 ;  /* 0x0000000000007b1d */ /* 0x000fec0000010000 */
.L_x_4:
[C---:B------:R-:W-:Y:S01]  /*01b0*/  LEA R10, R9.reuse, UR4, 0x8 ;  /* 0x00000004090a7c11 */ /* 0x040fe2000f8e40ff */
[C---:B------:R-:W-:Y:S01]  /*01c0*/  IMAD R8, R9.reuse, 0x4, R0 ;  /* 0x0000000409087824 */ /* 0x040fe200078e0200 */
[----:B0-----:R-:W-:Y:S01]  /*01d0*/  LDS R11, [R6] ;  /* 0x00000000060b7984 */ /* 0x001fe20000000800 */
[----:B------:R-:W-:Y:S02]  /*01e0*/  VIADD R9, R9, 0x20 ;  /* 0x0000002009097836 */ /* 0x000fe40000000000 */
[----:B------:R-:W-:Y:S01]  /*01f0*/  IMAD R10, R7, 0x4, R10 ;  /* 0x00000004070a7824 */ /* 0x000fe200078e020a */
[----:B------:R-:W-:Y:S02]  /*0200*/  LDS R12, [R8] ;  /* 0x00000000080c7984 */ /* 0x000fe40000000800 */
[----:B------:R-:W-:Y:S02]  /*0210*/  ISETP.NE.AND P0, PT, R9, 0x40, PT ;  /* 0x000000400900780c */ /* 0x000fe40003f05270 */
[----:B-1----:R-:W0:Y:S02]  /*0220*/  LDS R13, [R10] ;  /* 0x000000000a0d7984 */ /* 0x002e240000000800 */
[----:B0-----:R-:W-:-:S02]  /*0230*/  VIADDMNMX R11, R13, R12, R11, PT ;  /* 0x0000000c0d0b7246 */ /* 0x001fc4000380010b */
[----:B------:R-:W-:Y:S04]  /*0240*/  LDS R12, [R6+0x80] ;  /* 0x00008000060c7984 */ /* 0x000fe80000000800 */
[----:B------:R-:W-:Y:S04]  /*0250*/  STS [R6], R11 ;  /* 0x0000000b06007388 */ /* 0x000fe80000000800 */
[----:B------:R-:W-:Y:S04]  /*0260*/  LDS R13, [R8] ;  /* 0x00000000080d7984 */ /* 0x000fe80000000800 */
[----:B------:R-:W0:Y:S02]  /*0270*/  LDS R14, [R10+0x80] ;  /* 0x000080000a0e7984 */ /* 0x000e240000000800 */
[----:B0-----:R-:W-:-:S02]  /*0280*/  VIADDMNMX R13, R14, R13, R12, PT ;  /* 0x0000000d0e0d7246 */ /* 0x001fc4000380010c */
[----:B------:R-:W-:Y:S04]  /*0290*/  LDS R12, [R6+0x2000] ;  /* 0x00200000060c7984 */ /* 0x000fe80000000800 */
[----:B------:R-:W-:Y:S04]  /*02a0*/  STS [R6+0x80], R13 ;  /* 0x0000800d06007388 */ /* 0x000fe80000000800 */
[----:B------:R-:W-:Y:S04]  /*02b0*/  LDS R15, [R8+0x2000] ;  /* 0x00200000080f7984 */ /* 0x000fe80000000800 */
[----:B------:R-:W0:Y:S02]  /*02c0*/  LDS R14, [R10] ;  /* 0x000000000a0e7984 */ /* 0x000e240000000800 */
[----:B0-----:R-:W-:-:S02]  /*02d0*/  VIADDMNMX R15, R14, R15, R12, PT ;  /* 0x0000000f0e0f7246 */ /* 0x001fc4000380010c */
[----:B------:R-:W-:Y:S04]  /*02e0*/  LDS R12, [R6+0x2080] ;  /* 0x00208000060c7984 */ /* 0x000fe80000000800 */
[----:B------:R-:W-:Y:S04]  /*02f0*/  STS [R6+0x2000], R15 ;  /* 0x0020000f06007388 */ /* 0x000fe80000000800 */
[----:B------:R-:W-:Y:S04]  /*0300*/  LDS R11, [R8+0x2000] ;  /* 0x00200000080b7984 */ /* 0x000fe80000000800 */
[----:B------:R-:W0:Y:S02]  /*0310*/  LDS R14, [R10+0x80] ;  /* 0x000080000a0e7984 */ /* 0x000e240000000800 */
[----:B0-----:R-:W-:-:S05]  /*0320*/  VIADDMNMX R11, R14, R11, R12, PT ;  /* 0x0000000b0e0b7246 */ /* 0x001fca000380010c */
[----:B------:R-:W-:Y:S01]  /*0330*/  STS [R6+0x2080], R11 ;  /* 0x0020800b06007388 */ /* 0x000fe20000000800 */
[----:B------:R-:W-:Y:S06]  /*0340*/  BAR.SYNC.DEFER_BLOCKING 0x0 ;  /* 0x0000000000007b1d */ /* 0x000fec0000010000 */
[----:B------:R-:W-:Y:S04]  /*0350*/  LDS R12, [R6] ;  /* 0x00000000060c7984 */ /* 0x000fe80000000800 */
[----:B------:R-:W-:Y:S04]  /*0360*/  LDS R13, [R8+0x4] ;  /* 0x00000400080d7984 */ /* 0x000fe80000000800 */
[----:B------:R-:W0:Y:S04]  /*0370*/  LDS R14, [R10+0x100] ;  /* 0x000100000a0e7984 */ /* 0x000e280000000800 */
[----:B------:R-:W-:Y:S01]  /*0380*/  LDS R11, [R6+0x2000] ;  /* 0x00200000060b7984 */ /* 0x000fe20000000800 */
[----:B0-----:R-:W-:-:S03]  /*0390*/  VIADDMNMX R13, R14, R13, R12, PT ;  /* 0x0000000d0e0d7246 */ /* 0x001fc6000380010c */
[----:B------:R-:W-:Y:S04]  /*03a0*/  LDS R12, [R6+0x80] ;  /* 0x00008000060c7984 */ /* 0x000fe80000000800 */
[----:B------:R-:W-:Y:S04]  /*03b0*/  STS [R6], R13 ;  /* 0x0000000d06007388 */ /* 0x000fe80000000800 */
[----:B------:R-:W-:Y:S04]  /*03c0*/  LDS R15, [R8+0x4] ;  /* 0x00000400080f7984 */ /* 0x000fe80000000800 */
[----:B------:R-:W0:Y:S02]  /*03d0*/  LDS R14, [R10+0x180] ;  /* 0x000180000a0e7984 */ /* 0x000e240000000800 */
[----:B0-----:R-:W-:-:S05]  /*03e0*/  VIADDMNMX R15, R14, R15, R12, PT ;  /* 0x0000000f0e0f7246 */ /* 0x001fca000380010c */
[----:B------:R-:W-:Y:S04]  /*03f0*/  STS [R6+0x80], R15 ;  /* 0x0000800f06007388 */ /* 0x000fe80000000800 */
[----:B------:R-:W-:Y:S04]  /*0400*/  LDS R12, [R8+0x2004] ;  /* 0x00200400080c7984 */ /* 0x000fe80000000800 */
[----:B------:R-:W0:Y:S02]  /*0410*/  LDS R14, [R10+0x100] ;  /* 0x000100000a0e7984 */ /* 0x000e240000000800 */
        /* <DEDUP_REMOVED lines=10> */
[----:B------:R-:W0:Y:S02]  /*04c0*/  LDS R14, [R10+0x200] ;  /* 0x000200000a0e7984 */ /* 0x000e240000000800 */
[----:B0-----:R-:W-:-:S02]  /*04d0*/  VIADDMNMX R15, R14, R15, R12, PT ;  /* 0x0000000f0e0f7246 */ /* 0x001fc4000380010c */
[----:B------:R-:W-:Y:S04]  /*04e0*/  LDS R12, [R6+0x80] ;  /* 0x00008000060c7984 */ /* 0x000fe80000000800 */
[----:B------:R-:W-:Y:S04]  /*04f0*/  STS [R6], R15 ;  /* 0x0000000f06007388 */ /* 0x000fe80000000800 */
[----:B------:R-:W-:Y:S04]  /*0500*/  LDS R11, [R8+0x8] ;  /* 0x00000800080b7984 */ /* 0x000fe80000000800 */
[----:B------:R-:W0:Y:S02]  /*0510*/  LDS R14, [R10+0x280] ;  /* 0x000280000a0e7984 */ /* 0x000e240000000800 */
[----:B0-----:R-:W-:-:S02]  /*0520*/  VIADDMNMX R11, R14, R11, R12, PT ;  /* 0x0000000b0e0b7246 */ /* 0x001fc4000380010c */
[----:B------:R-:W-:Y:S04]  /*0530*/  LDS R12, [R6+0x2000] ;  /* 0x00200000060c7984 */ /* 0x000fe80000000800 */
        /* <DEDUP_REMOVED lines=618> */
[----:B------:R1:W-:Y:S01]  /*2be0*/  STS [R6+0x2080], R13 ;  /* 0x0020800d06007388 */ /* 0x0003e20000000800 */
[----:B------:R-:W-:Y:S06]  /*2bf0*/  BAR.SYNC.DEFER_BLOCKING 0x0 ;  /* 0x0000000000007b1d */ /* 0x000fec0000010000 */
[----:B------:R-:W-:Y:S05]  /*2c00*/  @P0 BRA `(.L_x_4) ;  /* 0xffffffd400680947 */ /* 0x000fea000383ffff */
[----:B------:R-:W0:Y:S04]  /*2c10*/  LDS R7, [R6] ;  /* 0x0000000006077984 */ /* 0x000e280000000800 */
[----:B------:R-:W2:Y:S04]  /*2c20*/  LDS R9, [R6+0x80] ;  /* 0x0000800006097984 */ /* 0x000ea80000000800 */
[----:B-1----:R-:W1:Y:S04]  /*2c30*/  LDS R13, [R6+0x2080] ;  /* 0x00208000060d7984 */ /* 0x002e680000000800 */
[----:B------:R-:W3:Y:S04]  /*2c40*/  LDS R11, [R6+0x2000] ;  /* 0x00200000060b7984 */ /* 0x000ee80000000800 */
[----:B0-----:R-:W-:Y:S04]  /*2c50*/  STG.E desc[UR6][R2.64], R7 ;  /* 0x0000000702007986 */ /* 0x001fe8000c101906 */
[----:B--2---:R-:W-:Y:S04]  /*2c60*/  STG.E desc[UR6][R2.64+0x80], R9 ;  /* 0x0000800902007986 */ /* 0x004fe8000c101906 */
[----:B-1----:R-:W-:Y:S04]  /*2c70*/  STG.E desc[UR6][R4.64+0x80], R13 ;  /* 0x0000800d04007986 */ /* 0x002fe8000c101906 */
[----:B---3--:R-:W-:Y:S01]  /*2c80*/  STG.E desc[UR6][R4.64], R11 ;  /* 0x0000000b04007986 */ /* 0x008fe2000c101906 */
[----:B------:R-:W-:Y:S05]  /*2c90*/  EXIT ;  /* 0x000000000000794d */ /* 0x000fea0003800000 */
.L_x_5:
        /* <DEDUP_REMOVED lines=14> */
.L_x_8:


//--------------------- .nv.shared._Z6phase3Piii  --------------------------
	.section	.nv.shared._Z6phase3Piii,"aw",@nobits
	.sectionflags	@""
	.align	4
.nv.shared._Z6phase3Piii:
	.zero		33792


//--------------------- .nv.shared.reserved.0     --------------------------
	.section	.nv.shared.reserved.0,"aw",@nobits
	.weak		__nv_reservedSMEM_offset_0_alias
	.size		__nv_reservedSMEM_offset_0_alias, 0, 64
	.other		__nv_reservedSMEM_offset_0_alias,@"STO_CUDA_RESERVED_SHARED STV_DEFAULT"
__nv_reservedSMEM_offset_0_alias:
	.zero		0
	.zero		64


//--------------------- .nv.shared._Z6phase2Piii  --------------------------
	.section	.nv.shared._Z6phase2Piii,"aw",@nobits
	.sectionflags	@""
	.align	4
.nv.shared._Z6phase2Piii:
	.zero		33792


//--------------------- .nv.shared._Z6phase1Piii  --------------------------
	.section	.nv.shared._Z6phase1Piii,"aw",@nobits
	.sectionflags	@""
	.align	4
.nv.shared._Z6phase1Piii:
	.zero		17408


//--------------------- .nv.constant0._Z6phase3Piii --------------------------
	.section	.nv.constant0._Z6phase3Piii,"a",@progbits
	.sectionflags	@""
	.align	4
.nv.constant0._Z6phase3Piii:
	.zero		912


//--------------------- .nv.constant0._Z6phase2Piii --------------------------
	.section	.nv.constant0._Z6phase2Piii,"a",@progbits
	.sectionflags	@""
	.align	4
.nv.constant0._Z6phase2Piii:
	.zero		912


//--------------------- .nv.constant0._Z6phase1Piii --------------------------
	.section	.nv.constant0._Z6phase1Piii,"a",@progbits
	.sectionflags	@""
	.align	4
.nv.constant0._Z6phase1Piii:
	.zero		912


//--------------------- SYMBOLS --------------------------

	.type		.nv.reservedSmem.offset0,@object
	.size		.nv.reservedSmem.offset0,0x4
	.type		.nv.reservedSmem.cap,@object
	.size		.nv.reservedSmem.cap,0x4
